//
// Generated by NVIDIA NVVM Compiler
//
// Compiler Build ID: CL-36424714
// Cuda compilation tools, release 13.0, V13.0.88
// Based on NVVM 20.0.0
//

.version 9.0
.target sm_100
.address_size 64

	// .globl	_Z12dvc_PackDistiPiiiPdS0_i

.visible .entry _Z12dvc_PackDistiPiiiPdS0_i(
	.param .u32 _Z12dvc_PackDistiPiiiPdS0_i_param_0,
	.param .u64 .ptr .align 1 _Z12dvc_PackDistiPiiiPdS0_i_param_1,
	.param .u32 _Z12dvc_PackDistiPiiiPdS0_i_param_2,
	.param .u32 _Z12dvc_PackDistiPiiiPdS0_i_param_3,
	.param .u64 .ptr .align 1 _Z12dvc_PackDistiPiiiPdS0_i_param_4,
	.param .u64 .ptr .align 1 _Z12dvc_PackDistiPiiiPdS0_i_param_5,
	.param .u32 _Z12dvc_PackDistiPiiiPdS0_i_param_6
)
{
	.reg .pred 	%p<2>;
	.reg .b32 	%r<12>;
	.reg .b64 	%rd<13>;
	.reg .b64 	%fd<2>;

	ld.param.u32 	%r2, [_Z12dvc_PackDistiPiiiPdS0_i_param_0];
	ld.param.u64 	%rd1, [_Z12dvc_PackDistiPiiiPdS0_i_param_1];
	ld.param.u32 	%r3, [_Z12dvc_PackDistiPiiiPdS0_i_param_2];
	ld.param.u32 	%r5, [_Z12dvc_PackDistiPiiiPdS0_i_param_3];
	ld.param.u64 	%rd2, [_Z12dvc_PackDistiPiiiPdS0_i_param_4];
	ld.param.u64 	%rd3, [_Z12dvc_PackDistiPiiiPdS0_i_param_5];
	ld.param.u32 	%r4, [_Z12dvc_PackDistiPiiiPdS0_i_param_6];
	mov.u32 	%r6, %ctaid.x;
	mov.u32 	%r7, %ntid.x;
	mov.u32 	%r8, %tid.x;
	mad.lo.s32 	%r1, %r6, %r7, %r8;
	setp.ge.s32 	%p1, %r1, %r5;
	@%p1 bra 	$L__BB0_2;
	cvta.to.global.u64 	%rd4, %rd1;
	cvta.to.global.u64 	%rd5, %rd3;
	cvta.to.global.u64 	%rd6, %rd2;
	mul.wide.s32 	%rd7, %r1, 4;
	add.s64 	%rd8, %rd4, %rd7;
	ld.global.u32 	%r9, [%rd8];
	mad.lo.s32 	%r10, %r4, %r2, %r9;
	mul.wide.s32 	%rd9, %r10, 8;
	add.s64 	%rd10, %rd5, %rd9;
	ld.global.f64 	%fd1, [%rd10];
	add.s32 	%r11, %r3, %r1;
	mul.wide.s32 	%rd11, %r11, 8;
	add.s64 	%rd12, %rd6, %rd11;
	st.global.f64 	[%rd12], %fd1;
$L__BB0_2:
	ret;

}
	// .globl	_Z14dvc_UnpackDistiiiiPiiiPdS0_iii
.visible .entry _Z14dvc_UnpackDistiiiiPiiiPdS0_iii(
	.param .u32 _Z14dvc_UnpackDistiiiiPiiiPdS0_iii_param_0,
	.param .u32 _Z14dvc_UnpackDistiiiiPiiiPdS0_iii_param_1,
	.param .u32 _Z14dvc_UnpackDistiiiiPiiiPdS0_iii_param_2,
	.param .u32 _Z14dvc_UnpackDistiiiiPiiiPdS0_iii_param_3,
	.param .u64 .ptr .align 1 _Z14dvc_UnpackDistiiiiPiiiPdS0_iii_param_4,
	.param .u32 _Z14dvc_UnpackDistiiiiPiiiPdS0_iii_param_5,
	.param .u32 _Z14dvc_UnpackDistiiiiPiiiPdS0_iii_param_6,
	.param .u64 .ptr .align 1 _Z14dvc_UnpackDistiiiiPiiiPdS0_iii_param_7,
	.param .u64 .ptr .align 1 _Z14dvc_UnpackDistiiiiPiiiPdS0_iii_param_8,
	.param .u32 _Z14dvc_UnpackDistiiiiPiiiPdS0_iii_param_9,
	.param .u32 _Z14dvc_UnpackDistiiiiPiiiPdS0_iii_param_10,
	.param .u32 _Z14dvc_UnpackDistiiiiPiiiPdS0_iii_param_11
)
{
	.reg .pred 	%p<2>;
	.reg .b32 	%r<30>;
	.reg .b64 	%rd<13>;
	.reg .b64 	%fd<2>;

	ld.param.u32 	%r2, [_Z14dvc_UnpackDistiiiiPiiiPdS0_iii_param_0];
	ld.param.u32 	%r3, [_Z14dvc_UnpackDistiiiiPiiiPdS0_iii_param_1];
	ld.param.u32 	%r4, [_Z14dvc_UnpackDistiiiiPiiiPdS0_iii_param_2];
	ld.param.u32 	%r5, [_Z14dvc_UnpackDistiiiiPiiiPdS0_iii_param_3];
	ld.param.u64 	%rd1, [_Z14dvc_UnpackDistiiiiPiiiPdS0_iii_param_4];
	ld.param.u32 	%r6, [_Z14dvc_UnpackDistiiiiPiiiPdS0_iii_param_5];
	ld.param.u32 	%r10, [_Z14dvc_UnpackDistiiiiPiiiPdS0_iii_param_6];
	ld.param.u64 	%rd2, [_Z14dvc_UnpackDistiiiiPiiiPdS0_iii_param_7];
	ld.param.u64 	%rd3, [_Z14dvc_UnpackDistiiiiPiiiPdS0_iii_param_8];
	ld.param.u32 	%r7, [_Z14dvc_UnpackDistiiiiPiiiPdS0_iii_param_9];
	ld.param.u32 	%r8, [_Z14dvc_UnpackDistiiiiPiiiPdS0_iii_param_10];
	ld.param.u32 	%r9, [_Z14dvc_UnpackDistiiiiPiiiPdS0_iii_param_11];
	mov.u32 	%r11, %ctaid.x;
	mov.u32 	%r12, %ntid.x;
	mov.u32 	%r13, %tid.x;
	mad.lo.s32 	%r1, %r11, %r12, %r13;
	setp.ge.s32 	%p1, %r1, %r10;
	@%p1 bra 	$L__BB1_2;
	mul.lo.s32 	%r14, %r8, %r7;
	cvta.to.global.u64 	%rd4, %rd1;
	cvta.to.global.u64 	%rd5, %rd2;
	cvta.to.global.u64 	%rd6, %rd3;
	mul.wide.s32 	%rd7, %r1, 4;
	add.s64 	%rd8, %rd4, %rd7;
	ld.global.u32 	%r15, [%rd8];
	div.s32 	%r16, %r15, %r14;
	mul.lo.s32 	%r17, %r16, %r14;
	sub.s32 	%r18, %r15, %r17;
	div.s32 	%r19, %r18, %r7;
	add.s32 	%r20, %r19, %r4;
	add.s32 	%r21, %r16, %r5;
	add.s32 	%r22, %r6, %r1;
	mul.wide.s32 	%rd9, %r22, 8;
	add.s64 	%rd10, %rd5, %rd9;
	ld.global.f64 	%fd1, [%rd10];
	mul.lo.s32 	%r23, %r14, %r2;
	mad.lo.s32 	%r24, %r21, %r8, %r20;
	sub.s32 	%r25, %r23, %r19;
	add.s32 	%r26, %r15, %r3;
	sub.s32 	%r27, %r26, %r17;
	mad.lo.s32 	%r28, %r24, %r7, %r27;
	mad.lo.s32 	%r29, %r25, %r9, %r28;
	mul.wide.s32 	%rd11, %r29, 8;
	add.s64 	%rd12, %rd6, %rd11;
	st.global.f64 	[%rd12], %fd1;
$L__BB1_2:
	ret;

}
	// .globl	_Z13dvc_InitD3Q19PcPdS0_iii
.visible .entry _Z13dvc_InitD3Q19PcPdS0_iii(
	.param .u64 .ptr .align 1 _Z13dvc_InitD3Q19PcPdS0_iii_param_0,
	.param .u64 .ptr .align 1 _Z13dvc_InitD3Q19PcPdS0_iii_param_1,
	.param .u64 .ptr .align 1 _Z13dvc_InitD3Q19PcPdS0_iii_param_2,
	.param .u32 _Z13dvc_InitD3Q19PcPdS0_iii_param_3,
	.param .u32 _Z13dvc_InitD3Q19PcPdS0_iii_param_4,
	.param .u32 _Z13dvc_InitD3Q19PcPdS0_iii_param_5
)
{
	.reg .pred 	%p<5>;
	.reg .b16 	%rs<2>;
	.reg .b32 	%r<27>;
	.reg .b64 	%rd<55>;
	.reg .b64 	%fd<5>;

	ld.param.u64 	%rd4, [_Z13dvc_InitD3Q19PcPdS0_iii_param_0];
	ld.param.u64 	%rd5, [_Z13dvc_InitD3Q19PcPdS0_iii_param_1];
	ld.param.u64 	%rd6, [_Z13dvc_InitD3Q19PcPdS0_iii_param_2];
	ld.param.u32 	%r12, [_Z13dvc_InitD3Q19PcPdS0_iii_param_3];
	ld.param.u32 	%r13, [_Z13dvc_InitD3Q19PcPdS0_iii_param_4];
	ld.param.u32 	%r14, [_Z13dvc_InitD3Q19PcPdS0_iii_param_5];
	cvta.to.global.u64 	%rd1, %rd6;
	cvta.to.global.u64 	%rd2, %rd5;
	mul.lo.s32 	%r15, %r13, %r12;
	mul.lo.s32 	%r1, %r15, %r14;
	setp.lt.s32 	%p1, %r1, -4095;
	@%p1 bra 	$L__BB2_7;
	shr.s32 	%r16, %r1, 31;
	shr.u32 	%r17, %r16, 20;
	add.s32 	%r18, %r1, %r17;
	shr.s32 	%r19, %r18, 12;
	neg.s32 	%r26, %r19;
	mov.u32 	%r20, %ctaid.x;
	mov.u32 	%r2, %ntid.x;
	mov.u32 	%r21, %tid.x;
	mul.lo.s32 	%r22, %r2, %r20;
	mad.lo.s32 	%r23, %r22, %r19, %r22;
	add.s32 	%r25, %r21, %r23;
	mad.lo.s32 	%r24, %r1, 9, %r25;
	cvta.to.global.u64 	%rd3, %rd4;
	mul.wide.s32 	%rd35, %r1, 8;
$L__BB2_2:
	setp.ge.s32 	%p2, %r25, %r1;
	@%p2 bra 	$L__BB2_5;
	cvt.s64.s32 	%rd7, %r25;
	add.s64 	%rd8, %rd3, %rd7;
	ld.global.s8 	%rs1, [%rd8];
	setp.lt.s16 	%p3, %rs1, 1;
	@%p3 bra 	$L__BB2_5;
	mul.wide.s32 	%rd30, %r25, 8;
	add.s64 	%rd31, %rd2, %rd30;
	mov.b64 	%rd32, 4599676419421066581;
	st.global.u64 	[%rd31], %rd32;
	add.s64 	%rd33, %rd1, %rd30;
	mov.b64 	%rd34, 4588167220373341980;
	st.global.u64 	[%rd33], %rd34;
	add.s64 	%rd36, %rd31, %rd35;
	st.global.u64 	[%rd36], %rd34;
	add.s64 	%rd37, %rd33, %rd35;
	st.global.u64 	[%rd37], %rd34;
	add.s64 	%rd38, %rd36, %rd35;
	st.global.u64 	[%rd38], %rd34;
	add.s64 	%rd39, %rd37, %rd35;
	st.global.u64 	[%rd39], %rd34;
	add.s64 	%rd40, %rd38, %rd35;
	st.global.u64 	[%rd40], %rd34;
	add.s64 	%rd41, %rd39, %rd35;
	mov.b64 	%rd42, 4583663620745971491;
	st.global.u64 	[%rd41], %rd42;
	add.s64 	%rd43, %rd40, %rd35;
	st.global.u64 	[%rd43], %rd42;
	add.s64 	%rd44, %rd41, %rd35;
	st.global.u64 	[%rd44], %rd42;
	add.s64 	%rd45, %rd43, %rd35;
	st.global.u64 	[%rd45], %rd42;
	add.s64 	%rd46, %rd44, %rd35;
	st.global.u64 	[%rd46], %rd42;
	add.s64 	%rd47, %rd45, %rd35;
	st.global.u64 	[%rd47], %rd42;
	add.s64 	%rd48, %rd46, %rd35;
	st.global.u64 	[%rd48], %rd42;
	add.s64 	%rd49, %rd47, %rd35;
	st.global.u64 	[%rd49], %rd42;
	add.s64 	%rd50, %rd48, %rd35;
	st.global.u64 	[%rd50], %rd42;
	add.s64 	%rd51, %rd49, %rd35;
	st.global.u64 	[%rd51], %rd42;
	add.s64 	%rd52, %rd50, %rd35;
	st.global.u64 	[%rd52], %rd42;
	mov.f64 	%fd4, 0d3F9C71C71C71C723;
	bra.uni 	$L__BB2_6;
$L__BB2_5:
	mul.wide.s32 	%rd9, %r25, 8;
	add.s64 	%rd10, %rd2, %rd9;
	mov.b64 	%rd11, -4616189618054758400;
	st.global.u64 	[%rd10], %rd11;
	add.s64 	%rd12, %rd1, %rd9;
	st.global.u64 	[%rd12], %rd11;
	add.s64 	%rd14, %rd10, %rd35;
	st.global.u64 	[%rd14], %rd11;
	add.s64 	%rd15, %rd12, %rd35;
	st.global.u64 	[%rd15], %rd11;
	add.s64 	%rd16, %rd14, %rd35;
	st.global.u64 	[%rd16], %rd11;
	add.s64 	%rd17, %rd15, %rd35;
	st.global.u64 	[%rd17], %rd11;
	add.s64 	%rd18, %rd16, %rd35;
	st.global.u64 	[%rd18], %rd11;
	add.s64 	%rd19, %rd17, %rd35;
	st.global.u64 	[%rd19], %rd11;
	add.s64 	%rd20, %rd18, %rd35;
	st.global.u64 	[%rd20], %rd11;
	add.s64 	%rd21, %rd19, %rd35;
	st.global.u64 	[%rd21], %rd11;
	add.s64 	%rd22, %rd20, %rd35;
	st.global.u64 	[%rd22], %rd11;
	add.s64 	%rd23, %rd21, %rd35;
	st.global.u64 	[%rd23], %rd11;
	add.s64 	%rd24, %rd22, %rd35;
	st.global.u64 	[%rd24], %rd11;
	add.s64 	%rd25, %rd23, %rd35;
	st.global.u64 	[%rd25], %rd11;
	add.s64 	%rd26, %rd24, %rd35;
	st.global.u64 	[%rd26], %rd11;
	add.s64 	%rd27, %rd25, %rd35;
	st.global.u64 	[%rd27], %rd11;
	add.s64 	%rd28, %rd26, %rd35;
	st.global.u64 	[%rd28], %rd11;
	add.s64 	%rd29, %rd27, %rd35;
	st.global.u64 	[%rd29], %rd11;
	mov.f64 	%fd4, 0dBFF0000000000000;
$L__BB2_6:
	mul.wide.s32 	%rd53, %r24, 8;
	add.s64 	%rd54, %rd2, %rd53;
	st.global.f64 	[%rd54], %fd4;
	add.s32 	%r26, %r26, 1;
	add.s32 	%r25, %r25, %r2;
	add.s32 	%r24, %r24, %r2;
	setp.ne.s32 	%p4, %r26, 1;
	@%p4 bra 	$L__BB2_2;
$L__BB2_7:
	ret;

}
	// .globl	_Z13dvc_SwapD3Q19PcPdS0_iii
.visible .entry _Z13dvc_SwapD3Q19PcPdS0_iii(
	.param .u64 .ptr .align 1 _Z13dvc_SwapD3Q19PcPdS0_iii_param_0,
	.param .u64 .ptr .align 1 _Z13dvc_SwapD3Q19PcPdS0_iii_param_1,
	.param .u64 .ptr .align 1 _Z13dvc_SwapD3Q19PcPdS0_iii_param_2,
	.param .u32 _Z13dvc_SwapD3Q19PcPdS0_iii_param_3,
	.param .u32 _Z13dvc_SwapD3Q19PcPdS0_iii_param_4,
	.param .u32 _Z13dvc_SwapD3Q19PcPdS0_iii_param_5
)
{
	.reg .pred 	%p<19>;
	.reg .b16 	%rs<2>;
	.reg .b32 	%r<90>;
	.reg .b64 	%rd<39>;
	.reg .b64 	%fd<19>;

	ld.param.u64 	%rd23, [_Z13dvc_SwapD3Q19PcPdS0_iii_param_1];
	ld.param.u64 	%rd22, [_Z13dvc_SwapD3Q19PcPdS0_iii_param_2];
	ld.param.u32 	%r26, [_Z13dvc_SwapD3Q19PcPdS0_iii_param_3];
	ld.param.u32 	%r27, [_Z13dvc_SwapD3Q19PcPdS0_iii_param_4];
	ld.param.u32 	%r28, [_Z13dvc_SwapD3Q19PcPdS0_iii_param_5];
	cvta.to.global.u64 	%rd1, %rd23;
	mul.lo.s32 	%r1, %r27, %r26;
	mul.lo.s32 	%r2, %r1, %r28;
	setp.lt.s32 	%p1, %r2, -4095;
	@%p1 bra 	$L__BB3_23;
	shr.s32 	%r29, %r2, 31;
	shr.u32 	%r30, %r29, 20;
	add.s32 	%r31, %r2, %r30;
	shr.s32 	%r32, %r31, 12;
	neg.s32 	%r89, %r32;
	mov.u32 	%r33, %ctaid.x;
	mov.u32 	%r3, %ntid.x;
	mov.u32 	%r34, %tid.x;
	mul.lo.s32 	%r35, %r3, %r33;
	mad.lo.s32 	%r36, %r35, %r32, %r35;
	add.s32 	%r37, %r34, %r36;
	add.s32 	%r88, %r37, 1;
	mul.lo.s32 	%r38, %r28, %r1;
	mad.lo.s32 	%r6, %r38, 3, %r1;
	mul.lo.s32 	%r39, %r28, %r27;
	mul.lo.s32 	%r40, %r39, %r26;
	shl.b32 	%r41, %r40, 2;
	add.s32 	%r7, %r41, %r26;
	mad.lo.s32 	%r42, %r28, 7, -1;
	mul.lo.s32 	%r8, %r1, %r42;
	mad.lo.s32 	%r43, %r39, 5, -1;
	mul.lo.s32 	%r9, %r26, %r43;
	shl.b32 	%r44, %r39, 3;
	add.s32 	%r45, %r44, %r27;
	mad.lo.s32 	%r10, %r26, %r45, %r26;
	shl.b32 	%r46, %r40, 1;
	add.s32 	%r11, %r46, %r26;
	mad.lo.s32 	%r47, %r28, 9, -1;
	mul.lo.s32 	%r48, %r27, %r47;
	mad.lo.s32 	%r12, %r26, %r48, %r26;
	mad.lo.s32 	%r13, %r38, 6, %r1;
	cvta.to.global.u64 	%rd2, %rd22;
	mul.wide.s32 	%rd28, %r2, 8;
$L__BB3_2:
	add.s32 	%r16, %r88, -1;
	setp.ge.s32 	%p2, %r16, %r2;
	@%p2 bra 	$L__BB3_22;
	ld.param.u64 	%rd38, [_Z13dvc_SwapD3Q19PcPdS0_iii_param_0];
	cvt.s64.s32 	%rd24, %r16;
	cvta.to.global.u64 	%rd25, %rd38;
	add.s64 	%rd26, %rd25, %rd24;
	ld.global.s8 	%rs1, [%rd26];
	setp.lt.s16 	%p3, %rs1, 1;
	@%p3 bra 	$L__BB3_22;
	div.s32 	%r17, %r16, %r1;
	neg.s32 	%r49, %r1;
	mul.lo.s32 	%r50, %r49, %r17;
	add.s32 	%r51, %r88, %r50;
	add.s32 	%r52, %r51, -1;
	div.s32 	%r18, %r52, %r26;
	mul.lo.s32 	%r53, %r18, %r28;
	mul.wide.s32 	%rd27, %r16, 8;
	add.s64 	%rd3, %rd2, %rd27;
	add.s64 	%rd4, %rd3, %rd28;
	ld.global.f64 	%fd1, [%rd4];
	add.s64 	%rd5, %rd4, %rd28;
	ld.global.f64 	%fd2, [%rd5];
	add.s64 	%rd6, %rd5, %rd28;
	ld.global.f64 	%fd3, [%rd6];
	add.s64 	%rd7, %rd6, %rd28;
	ld.global.f64 	%fd4, [%rd7];
	add.s64 	%rd8, %rd7, %rd28;
	ld.global.f64 	%fd5, [%rd8];
	add.s64 	%rd9, %rd8, %rd28;
	ld.global.f64 	%fd6, [%rd9];
	add.s64 	%rd10, %rd9, %rd28;
	ld.global.f64 	%fd7, [%rd10];
	add.s64 	%rd11, %rd10, %rd28;
	ld.global.f64 	%fd8, [%rd11];
	sub.s32 	%r54, %r50, %r53;
	add.s32 	%r55, %r88, %r54;
	setp.lt.s32 	%p4, %r55, %r26;
	selp.b32 	%r19, 0, %r26, %p4;
	add.s32 	%r56, %r2, %r88;
	sub.s32 	%r57, %r56, %r19;
	mul.wide.s32 	%rd29, %r57, 8;
	add.s64 	%rd12, %rd1, %rd29;
	ld.global.f64 	%fd9, [%rd12];
	setp.leu.f64 	%p5, %fd9, 0d0000000000000000;
	@%p5 bra 	$L__BB3_6;
	ld.global.f64 	%fd18, [%rd3];
	st.global.f64 	[%rd3], %fd9;
	st.global.f64 	[%rd12], %fd18;
$L__BB3_6:
	add.s32 	%r58, %r18, 1;
	setp.lt.s32 	%p6, %r58, %r27;
	selp.b32 	%r20, 0, %r1, %p6;
	neg.s32 	%r21, %r20;
	add.s32 	%r59, %r11, %r88;
	not.b32 	%r60, %r20;
	add.s32 	%r61, %r60, %r59;
	mul.wide.s32 	%rd30, %r61, 8;
	add.s64 	%rd13, %rd1, %rd30;
	ld.global.f64 	%fd10, [%rd13];
	setp.leu.f64 	%p7, %fd10, 0d0000000000000000;
	@%p7 bra 	$L__BB3_8;
	st.global.f64 	[%rd4], %fd10;
	st.global.f64 	[%rd13], %fd1;
$L__BB3_8:
	add.s32 	%r62, %r17, 1;
	setp.lt.s32 	%p8, %r62, %r28;
	selp.b32 	%r63, 0, %r2, %p8;
	neg.s32 	%r22, %r63;
	add.s32 	%r64, %r6, %r88;
	not.b32 	%r65, %r63;
	add.s32 	%r66, %r65, %r64;
	mul.wide.s32 	%rd31, %r66, 8;
	add.s64 	%rd14, %rd1, %rd31;
	ld.global.f64 	%fd11, [%rd14];
	setp.leu.f64 	%p9, %fd11, 0d0000000000000000;
	@%p9 bra 	$L__BB3_10;
	st.global.f64 	[%rd5], %fd11;
	st.global.f64 	[%rd14], %fd2;
$L__BB3_10:
	sub.s32 	%r67, %r21, %r19;
	add.s32 	%r68, %r7, %r88;
	add.s32 	%r69, %r68, %r67;
	mul.wide.s32 	%rd32, %r69, 8;
	add.s64 	%rd15, %rd1, %rd32;
	ld.global.f64 	%fd12, [%rd15];
	setp.leu.f64 	%p10, %fd12, 0d0000000000000000;
	@%p10 bra 	$L__BB3_12;
	st.global.f64 	[%rd6], %fd12;
	st.global.f64 	[%rd15], %fd3;
$L__BB3_12:
	setp.gt.s32 	%p11, %r18, 0;
	selp.b32 	%r70, 0, %r1, %p11;
	sub.s32 	%r71, %r70, %r19;
	add.s32 	%r72, %r9, %r88;
	add.s32 	%r73, %r72, %r71;
	mul.wide.s32 	%rd33, %r73, 8;
	add.s64 	%rd16, %rd1, %rd33;
	ld.global.f64 	%fd13, [%rd16];
	setp.leu.f64 	%p12, %fd13, 0d0000000000000000;
	@%p12 bra 	$L__BB3_14;
	st.global.f64 	[%rd7], %fd13;
	st.global.f64 	[%rd16], %fd4;
$L__BB3_14:
	sub.s32 	%r74, %r22, %r19;
	add.s32 	%r75, %r13, %r88;
	add.s32 	%r76, %r75, %r74;
	mul.wide.s32 	%rd34, %r76, 8;
	add.s64 	%rd17, %rd1, %rd34;
	ld.global.f64 	%fd14, [%rd17];
	setp.leu.f64 	%p13, %fd14, 0d0000000000000000;
	@%p13 bra 	$L__BB3_16;
	st.global.f64 	[%rd8], %fd14;
	st.global.f64 	[%rd17], %fd5;
$L__BB3_16:
	setp.gt.s32 	%p14, %r17, 0;
	selp.b32 	%r23, 0, %r2, %p14;
	sub.s32 	%r77, %r23, %r19;
	add.s32 	%r78, %r8, %r88;
	add.s32 	%r79, %r78, %r77;
	mul.wide.s32 	%rd35, %r79, 8;
	add.s64 	%rd18, %rd1, %rd35;
	ld.global.f64 	%fd15, [%rd18];
	setp.leu.f64 	%p15, %fd15, 0d0000000000000000;
	@%p15 bra 	$L__BB3_18;
	st.global.f64 	[%rd9], %fd15;
	st.global.f64 	[%rd18], %fd6;
$L__BB3_18:
	sub.s32 	%r80, %r22, %r20;
	add.s32 	%r81, %r10, %r88;
	add.s32 	%r82, %r81, %r80;
	add.s32 	%r83, %r82, -1;
	mul.wide.s32 	%rd36, %r83, 8;
	add.s64 	%rd19, %rd1, %rd36;
	ld.global.f64 	%fd16, [%rd19];
	setp.leu.f64 	%p16, %fd16, 0d0000000000000000;
	@%p16 bra 	$L__BB3_20;
	st.global.f64 	[%rd10], %fd16;
	st.global.f64 	[%rd19], %fd7;
$L__BB3_20:
	sub.s32 	%r84, %r23, %r20;
	add.s32 	%r85, %r12, %r88;
	add.s32 	%r86, %r85, %r84;
	add.s32 	%r87, %r86, -1;
	mul.wide.s32 	%rd37, %r87, 8;
	add.s64 	%rd20, %rd1, %rd37;
	ld.global.f64 	%fd17, [%rd20];
	setp.leu.f64 	%p17, %fd17, 0d0000000000000000;
	@%p17 bra 	$L__BB3_22;
	st.global.f64 	[%rd11], %fd17;
	st.global.f64 	[%rd20], %fd8;
$L__BB3_22:
	add.s32 	%r89, %r89, 1;
	add.s32 	%r88, %r88, %r3;
	setp.ne.s32 	%p18, %r89, 1;
	@%p18 bra 	$L__BB3_2;
$L__BB3_23:
	ret;

}


// ===== COMPILED SASS (sm_100) =====

	.target	sm_100

	.elftype	@"ET_EXEC"


//--------------------- .note.nv.tkinfo           --------------------------
	.section	.note.nv.tkinfo,"",@"SHT_NOTE"
	.sectionflags	@"SHF_NOTE_NV_TKINFO"
	.tkinfo
        /*0018*/ 	.word	0x00000002
        /*0030*/ 	.string	""
        /*0030*/ 	.string	"ptxas"
        /*0030*/ 	.string	"Cuda compilation tools, release 13.0, V13.0.88"
        /*0030*/ 	.string	"Build cuda_13.0.r13.0/compiler.36424714_0"
        /*0030*/ 	.string	"-arch sm_100 -m 64 "



//--------------------- .note.nv.cuinfo           --------------------------
	.section	.note.nv.cuinfo,"",@"SHT_NOTE"
	.sectionflags	@"SHF_NOTE_NV_CUINFO"
        /*0018*/ 	.short	0x0002
        /*001a*/ 	.short	0x0064
        /*001c*/ 	.short	0x0082
	.zero		2


//--------------------- .nv.info                  --------------------------
	.section	.nv.info,"",@"SHT_CUDA_INFO"
	.align	4


	//----- nvinfo : EIATTR_REGCOUNT
	.align		4
        /*0000*/ 	.byte	0x04, 0x2f
        /*0002*/ 	.short	(.L_1 - .L_0)
	.align		4
.L_0:
        /*0004*/ 	.word	index@(_Z12dvc_PackDistiPiiiPdS0_i)
        /*0008*/ 	.word	0x0000000c


	//----- nvinfo : EIATTR_FRAME_SIZE
	.align		4
.L_1:
        /*000c*/ 	.byte	0x04, 0x11
        /*000e*/ 	.short	(.L_3 - .L_2)
	.align		4
.L_2:
        /*0010*/ 	.word	index@(_Z12dvc_PackDistiPiiiPdS0_i)
        /*0014*/ 	.word	0x00000000


	//----- nvinfo : EIATTR_REGCOUNT
	.align		4
.L_3:
        /*0018*/ 	.byte	0x04, 0x2f
        /*001a*/ 	.short	(.L_5 - .L_4)
	.align		4
.L_4:
        /*001c*/ 	.word	index@(_Z14dvc_UnpackDistiiiiPiiiPdS0_iii)
        /*0020*/ 	.word	0x00000012


	//----- nvinfo : EIATTR_FRAME_SIZE
	.align		4
.L_5:
        /*0024*/ 	.byte	0x04, 0x11
        /*0026*/ 	.short	(.L_7 - .L_6)
	.align		4
.L_6:
        /*0028*/ 	.word	index@(_Z14dvc_UnpackDistiiiiPiiiPdS0_iii)
        /*002c*/ 	.word	0x00000000


	//----- nvinfo : EIATTR_REGCOUNT
	.align		4
.L_7:
        /*0030*/ 	.byte	0x04, 0x2f
        /*0032*/ 	.short	(.L_9 - .L_8)
	.align		4
.L_8:
        /*0034*/ 	.word	index@(_Z13dvc_InitD3Q19PcPdS0_iii)
        /*0038*/ 	.word	0x00000020


	//----- nvinfo : EIATTR_FRAME_SIZE
	.align		4
.L_9:
        /*003c*/ 	.byte	0x04, 0x11
        /*003e*/ 	.short	(.L_11 - .L_10)
	.align		4
.L_10:
        /*0040*/ 	.word	index@(_Z13dvc_InitD3Q19PcPdS0_iii)
        /*0044*/ 	.word	0x00000000


	//----- nvinfo : EIATTR_REGCOUNT
	.align		4
.L_11:
        /*0048*/ 	.byte	0x04, 0x2f
        /*004a*/ 	.short	(.L_13 - .L_12)
	.align		4
.L_12:
        /*004c*/ 	.word	index@(_Z13dvc_SwapD3Q19PcPdS0_iii)
        /*0050*/ 	.word	0x00000038


	//----- nvinfo : EIATTR_FRAME_SIZE
	.align		4
.L_13:
        /*0054*/ 	.byte	0x04, 0x11
        /*0056*/ 	.short	(.L_15 - .L_14)
	.align		4
.L_14:
        /*0058*/ 	.word	index@(_Z13dvc_SwapD3Q19PcPdS0_iii)
        /*005c*/ 	.word	0x00000000


	//----- nvinfo : EIATTR_MIN_STACK_SIZE
	.align		4
.L_15:
        /*0060*/ 	.byte	0x04, 0x12
        /*0062*/ 	.short	(.L_17 - .L_16)
	.align		4
.L_16:
        /*0064*/ 	.word	index@(_Z13dvc_SwapD3Q19PcPdS0_iii)
        /*0068*/ 	.word	0x00000000


	//----- nvinfo : EIATTR_MIN_STACK_SIZE
	.align		4
.L_17:
        /*006c*/ 	.byte	0x04, 0x12
        /*006e*/ 	.short	(.L_19 - .L_18)
	.align		4
.L_18:
        /*0070*/ 	.word	index@(_Z13dvc_InitD3Q19PcPdS0_iii)
        /*0074*/ 	.word	0x00000000


	//----- nvinfo : EIATTR_MIN_STACK_SIZE
	.align		4
.L_19:
        /*0078*/ 	.byte	0x04, 0x12
        /*007a*/ 	.short	(.L_21 - .L_20)
	.align		4
.L_20:
        /*007c*/ 	.word	index@(_Z14dvc_UnpackDistiiiiPiiiPdS0_iii)
        /*0080*/ 	.word	0x00000000


	//----- nvinfo : EIATTR_MIN_STACK_SIZE
	.align		4
.L_21:
        /*0084*/ 	.byte	0x04, 0x12
        /*0086*/ 	.short	(.L_23 - .L_22)
	.align		4
.L_22:
        /*0088*/ 	.word	index@(_Z12dvc_PackDistiPiiiPdS0_i)
        /*008c*/ 	.word	0x00000000
.L_23:


//--------------------- .nv.compat                --------------------------
	.section	.nv.compat,"",@"SHT_CUDA_COMPAT_INFO"
	.align	4
        /*0000*/ 	.byte	0x02, 0x09, 0x00, 0x00, 0x02, 0x02, 0x01, 0x00, 0x02, 0x05, 0x05, 0x00, 0x03, 0x07, 0x01, 0x01
        /*0010*/ 	.byte	0x02, 0x03, 0x00, 0x00, 0x02, 0x06, 0x01, 0x00, 0x04, 0x0b, 0x08, 0x00, 0x01, 0x00, 0x00, 0x00
        /*0020*/ 	.byte	0x00, 0x00, 0x00, 0x00


//--------------------- .nv.info._Z13dvc_SwapD3Q19PcPdS0_iii --------------------------
	.section	.nv.info._Z13dvc_SwapD3Q19PcPdS0_iii,"",@"SHT_CUDA_INFO"
	.sectionflags	@""
	.align	4


	//----- nvinfo : EIATTR_CUDA_API_VERSION
	.align		4
        /*0000*/ 	.byte	0x04, 0x37
        /*0002*/ 	.short	(.L_25 - .L_24)
.L_24:
        /*0004*/ 	.word	0x00000082


	//----- nvinfo : EIATTR_KPARAM_INFO
	.align		4
.L_25:
        /*0008*/ 	.byte	0x04, 0x17
        /*000a*/ 	.short	(.L_27 - .L_26)
.L_26:
        /*000c*/ 	.word	0x00000000
        /*0010*/ 	.short	0x0005
        /*0012*/ 	.short	0x0020
        /*0014*/ 	.byte	0x00, 0xf0, 0x11, 0x00


	//----- nvinfo : EIATTR_KPARAM_INFO
	.align		4
.L_27:
        /*0018*/ 	.byte	0x04, 0x17
        /*001a*/ 	.short	(.L_29 - .L_28)
.L_28:
        /*001c*/ 	.word	0x00000000
        /*0020*/ 	.short	0x0004
        /*0022*/ 	.short	0x001c
        /*0024*/ 	.byte	0x00, 0xf0, 0x11, 0x00


	//----- nvinfo : EIATTR_KPARAM_INFO
	.align		4
.L_29:
        /*0028*/ 	.byte	0x04, 0x17
        /*002a*/ 	.short	(.L_31 - .L_30)
.L_30:
        /*002c*/ 	.word	0x00000000
        /*0030*/ 	.short	0x0003
        /*0032*/ 	.short	0x0018
        /*0034*/ 	.byte	0x00, 0xf0, 0x11, 0x00


	//----- nvinfo : EIATTR_KPARAM_INFO
	.align		4
.L_31:
        /*0038*/ 	.byte	0x04, 0x17
        /*003a*/ 	.short	(.L_33 - .L_32)
.L_32:
        /*003c*/ 	.word	0x00000000
        /*0040*/ 	.short	0x0002
        /*0042*/ 	.short	0x0010
        /*0044*/ 	.byte	0x00, 0xf5, 0x21, 0x00


	//----- nvinfo : EIATTR_KPARAM_INFO
	.align		4
.L_33:
        /*0048*/ 	.byte	0x04, 0x17
        /*004a*/ 	.short	(.L_35 - .L_34)
.L_34:
        /*004c*/ 	.word	0x00000000
        /*0050*/ 	.short	0x0001
        /*0052*/ 	.short	0x0008
        /*0054*/ 	.byte	0x00, 0xf5, 0x21, 0x00


	//----- nvinfo : EIATTR_KPARAM_INFO
	.align		4
.L_35:
        /*0058*/ 	.byte	0x04, 0x17
        /*005a*/ 	.short	(.L_37 - .L_36)
.L_36:
        /*005c*/ 	.word	0x00000000
        /*0060*/ 	.short	0x0000
        /*0062*/ 	.short	0x0000
        /*0064*/ 	.byte	0x00, 0xf5, 0x21, 0x00


	//----- nvinfo : EIATTR_SPARSE_MMA_MASK
	.align		4
.L_37:
        /*0068*/ 	.byte	0x03, 0x50
        /*006a*/ 	.short	0x0000


	//----- nvinfo : EIATTR_MAXREG_COUNT
	.align		4
        /*006c*/ 	.byte	0x03, 0x1b
        /*006e*/ 	.short	0x00ff


	//----- nvinfo : EIATTR_MERCURY_ISA_VERSION
	.align		4
        /*0070*/ 	.byte	0x03, 0x5f
        /*0072*/ 	.short	0x0101


	//----- nvinfo : EIATTR_VRC_CTA_INIT_COUNT
	.align		4
        /*0074*/ 	.byte	0x02, 0x4a
	.zero		1
	.zero		1


	//----- nvinfo : EIATTR_EXIT_INSTR_OFFSETS
	.align		4
        /*0078*/ 	.byte	0x04, 0x1c
        /*007a*/ 	.short	(.L_39 - .L_38)


	//   ....[0]....
.L_38:
        /*007c*/ 	.word	0x00000070


	//   ....[1]....
        /*0080*/ 	.word	0x00000d50


	//----- nvinfo : EIATTR_CRS_STACK_SIZE
	.align		4
.L_39:
        /*0084*/ 	.byte	0x04, 0x1e
        /*0086*/ 	.short	(.L_41 - .L_40)
.L_40:
        /*0088*/ 	.word	0x00000000


	//----- nvinfo : EIATTR_CBANK_PARAM_SIZE
	.align		4
.L_41:
        /*008c*/ 	.byte	0x03, 0x19
        /*008e*/ 	.short	0x0024


	//----- nvinfo : EIATTR_PARAM_CBANK
	.align		4
        /*0090*/ 	.byte	0x04, 0x0a
        /*0092*/ 	.short	(.L_43 - .L_42)
	.align		4
.L_42:
        /*0094*/ 	.word	index@(.nv.constant0._Z13dvc_SwapD3Q19PcPdS0_iii)
        /*0098*/ 	.short	0x0380
        /*009a*/ 	.short	0x0024


	//----- nvinfo : EIATTR_SW_WAR
	.align		4
.L_43:
        /*009c*/ 	.byte	0x04, 0x36
        /*009e*/ 	.short	(.L_45 - .L_44)
.L_44:
        /*00a0*/ 	.word	0x00000008
.L_45:


//--------------------- .nv.info._Z13dvc_InitD3Q19PcPdS0_iii --------------------------
	.section	.nv.info._Z13dvc_InitD3Q19PcPdS0_iii,"",@"SHT_CUDA_INFO"
	.sectionflags	@""
	.align	4


	//----- nvinfo : EIATTR_CUDA_API_VERSION
	.align		4
        /*0000*/ 	.byte	0x04, 0x37
        /*0002*/ 	.short	(.L_47 - .L_46)
.L_46:
        /*0004*/ 	.word	0x00000082


	//----- nvinfo : EIATTR_KPARAM_INFO
	.align		4
.L_47:
        /*0008*/ 	.byte	0x04, 0x17
        /*000a*/ 	.short	(.L_49 - .L_48)
.L_48:
        /*000c*/ 	.word	0x00000000
        /*0010*/ 	.short	0x0005
        /*0012*/ 	.short	0x0020
        /*0014*/ 	.byte	0x00, 0xf0, 0x11, 0x00


	//----- nvinfo : EIATTR_KPARAM_INFO
	.align		4
.L_49:
        /*0018*/ 	.byte	0x04, 0x17
        /*001a*/ 	.short	(.L_51 - .L_50)
.L_50:
        /*001c*/ 	.word	0x00000000
        /*0020*/ 	.short	0x0004
        /*0022*/ 	.short	0x001c
        /*0024*/ 	.byte	0x00, 0xf0, 0x11, 0x00


	//----- nvinfo : EIATTR_KPARAM_INFO
	.align		4
.L_51:
        /*0028*/ 	.byte	0x04, 0x17
        /*002a*/ 	.short	(.L_53 - .L_52)
.L_52:
        /*002c*/ 	.word	0x00000000
        /*0030*/ 	.short	0x0003
        /*0032*/ 	.short	0x0018
        /*0034*/ 	.byte	0x00, 0xf0, 0x11, 0x00


	//----- nvinfo : EIATTR_KPARAM_INFO
	.align		4
.L_53:
        /*0038*/ 	.byte	0x04, 0x17
        /*003a*/ 	.short	(.L_55 - .L_54)
.L_54:
        /*003c*/ 	.word	0x00000000
        /*0040*/ 	.short	0x0002
        /*0042*/ 	.short	0x0010
        /*0044*/ 	.byte	0x00, 0xf5, 0x21, 0x00


	//----- nvinfo : EIATTR_KPARAM_INFO
	.align		4
.L_55:
        /*0048*/ 	.byte	0x04, 0x17
        /*004a*/ 	.short	(.L_57 - .L_56)
.L_56:
        /*004c*/ 	.word	0x00000000
        /*0050*/ 	.short	0x0001
        /*0052*/ 	.short	0x0008
        /*0054*/ 	.byte	0x00, 0xf5, 0x21, 0x00


	//----- nvinfo : EIATTR_KPARAM_INFO
	.align		4
.L_57:
        /*0058*/ 	.byte	0x04, 0x17
        /*005a*/ 	.short	(.L_59 - .L_58)
.L_58:
        /*005c*/ 	.word	0x00000000
        /*0060*/ 	.short	0x0000
        /*0062*/ 	.short	0x0000
        /*0064*/ 	.byte	0x00, 0xf5, 0x21, 0x00


	//----- nvinfo : EIATTR_SPARSE_MMA_MASK
	.align		4
.L_59:
        /*0068*/ 	.byte	0x03, 0x50
        /*006a*/ 	.short	0x0000


	//----- nvinfo : EIATTR_MAXREG_COUNT
	.align		4
        /*006c*/ 	.byte	0x03, 0x1b
        /*006e*/ 	.short	0x00ff


	//----- nvinfo : EIATTR_MERCURY_ISA_VERSION
	.align		4
        /*0070*/ 	.byte	0x03, 0x5f
        /*0072*/ 	.short	0x0101


	//----- nvinfo : EIATTR_VRC_CTA_INIT_COUNT
	.align		4
        /*0074*/ 	.byte	0x02, 0x4a
	.zero		1
	.zero		1


	//----- nvinfo : EIATTR_EXIT_INSTR_OFFSETS
	.align		4
        /*0078*/ 	.byte	0x04, 0x1c
        /*007a*/ 	.short	(.L_61 - .L_60)


	//   ....[0]....
.L_60:
        /*007c*/ 	.word	0x00000060


	//   ....[1]....
        /*0080*/ 	.word	0x00000830


	//----- nvinfo : EIATTR_CRS_STACK_SIZE
	.align		4
.L_61:
        /*0084*/ 	.byte	0x04, 0x1e
        /*0086*/ 	.short	(.L_63 - .L_62)
.L_62:
        /*0088*/ 	.word	0x00000000


	//----- nvinfo : EIATTR_CBANK_PARAM_SIZE
	.align		4
.L_63:
        /*008c*/ 	.byte	0x03, 0x19
        /*008e*/ 	.short	0x0024


	//----- nvinfo : EIATTR_PARAM_CBANK
	.align		4
        /*0090*/ 	.byte	0x04, 0x0a
        /*0092*/ 	.short	(.L_65 - .L_64)
	.align		4
.L_64:
        /*0094*/ 	.word	index@(.nv.constant0._Z13dvc_InitD3Q19PcPdS0_iii)
        /*0098*/ 	.short	0x0380
        /*009a*/ 	.short	0x0024


	//----- nvinfo : EIATTR_SW_WAR
	.align		4
.L_65:
        /*009c*/ 	.byte	0x04, 0x36
        /*009e*/ 	.short	(.L_67 - .L_66)
.L_66:
        /*00a0*/ 	.word	0x00000008
.L_67:


//--------------------- .nv.info._Z14dvc_UnpackDistiiiiPiiiPdS0_iii --------------------------
	.section	.nv.info._Z14dvc_UnpackDistiiiiPiiiPdS0_iii,"",@"SHT_CUDA_INFO"
	.sectionflags	@""
	.align	4


	//----- nvinfo : EIATTR_CUDA_API_VERSION
	.align		4
        /*0000*/ 	.byte	0x04, 0x37
        /*0002*/ 	.short	(.L_69 - .L_68)
.L_68:
        /*0004*/ 	.word	0x00000082


	//----- nvinfo : EIATTR_KPARAM_INFO
	.align		4
.L_69:
        /*0008*/ 	.byte	0x04, 0x17
        /*000a*/ 	.short	(.L_71 - .L_70)
.L_70:
        /*000c*/ 	.word	0x00000000
        /*0010*/ 	.short	0x000b
        /*0012*/ 	.short	0x0038
        /*0014*/ 	.byte	0x00, 0xf0, 0x11, 0x00


	//----- nvinfo : EIATTR_KPARAM_INFO
	.align		4
.L_71:
        /*0018*/ 	.byte	0x04, 0x17
        /*001a*/ 	.short	(.L_73 - .L_72)
.L_72:
        /*001c*/ 	.word	0x00000000
        /*0020*/ 	.short	0x000a
        /*0022*/ 	.short	0x0034
        /*0024*/ 	.byte	0x00, 0xf0, 0x11, 0x00


	//----- nvinfo : EIATTR_KPARAM_INFO
	.align		4
.L_73:
        /*0028*/ 	.byte	0x04, 0x17
        /*002a*/ 	.short	(.L_75 - .L_74)
.L_74:
        /*002c*/ 	.word	0x00000000
        /*0030*/ 	.short	0x0009
        /*0032*/ 	.short	0x0030
        /*0034*/ 	.byte	0x00, 0xf0, 0x11, 0x00


	//----- nvinfo : EIATTR_KPARAM_INFO
	.align		4
.L_75:
        /*0038*/ 	.byte	0x04, 0x17
        /*003a*/ 	.short	(.L_77 - .L_76)
.L_76:
        /*003c*/ 	.word	0x00000000
        /*0040*/ 	.short	0x0008
        /*0042*/ 	.short	0x0028
        /*0044*/ 	.byte	0x00, 0xf5, 0x21, 0x00


	//----- nvinfo : EIATTR_KPARAM_INFO
	.align		4
.L_77:
        /*0048*/ 	.byte	0x04, 0x17
        /*004a*/ 	.short	(.L_79 - .L_78)
.L_78:
        /*004c*/ 	.word	0x00000000
        /*0050*/ 	.short	0x0007
        /*0052*/ 	.short	0x0020
        /*0054*/ 	.byte	0x00, 0xf5, 0x21, 0x00


	//----- nvinfo : EIATTR_KPARAM_INFO
	.align		4
.L_79:
        /*0058*/ 	.byte	0x04, 0x17
        /*005a*/ 	.short	(.L_81 - .L_80)
.L_80:
        /*005c*/ 	.word	0x00000000
        /*0060*/ 	.short	0x0006
        /*0062*/ 	.short	0x001c
        /*0064*/ 	.byte	0x00, 0xf0, 0x11, 0x00


	//----- nvinfo : EIATTR_KPARAM_INFO
	.align		4
.L_81:
        /*0068*/ 	.byte	0x04, 0x17
        /*006a*/ 	.short	(.L_83 - .L_82)
.L_82:
        /*006c*/ 	.word	0x00000000
        /*0070*/ 	.short	0x0005
        /*0072*/ 	.short	0x0018
        /*0074*/ 	.byte	0x00, 0xf0, 0x11, 0x00


	//----- nvinfo : EIATTR_KPARAM_INFO
	.align		4
.L_83:
        /*0078*/ 	.byte	0x04, 0x17
        /*007a*/ 	.short	(.L_85 - .L_84)
.L_84:
        /*007c*/ 	.word	0x00000000
        /*0080*/ 	.short	0x0004
        /*0082*/ 	.short	0x0010
        /*0084*/ 	.byte	0x00, 0xf5, 0x21, 0x00


	//----- nvinfo : EIATTR_KPARAM_INFO
	.align		4
.L_85:
        /*0088*/ 	.byte	0x04, 0x17
        /*008a*/ 	.short	(.L_87 - .L_86)
.L_86:
        /*008c*/ 	.word	0x00000000
        /*0090*/ 	.short	0x0003
        /*0092*/ 	.short	0x000c
        /*0094*/ 	.byte	0x00, 0xf0, 0x11, 0x00


	//----- nvinfo : EIATTR_KPARAM_INFO
	.align		4
.L_87:
        /*0098*/ 	.byte	0x04, 0x17
        /*009a*/ 	.short	(.L_89 - .L_88)
.L_88:
        /*009c*/ 	.word	0x00000000
        /*00a0*/ 	.short	0x0002
        /*00a2*/ 	.short	0x0008
        /*00a4*/ 	.byte	0x00, 0xf0, 0x11, 0x00


	//----- nvinfo : EIATTR_KPARAM_INFO
	.align		4
.L_89:
        /*00a8*/ 	.byte	0x04, 0x17
        /*00aa*/ 	.short	(.L_91 - .L_90)
.L_90:
        /*00ac*/ 	.word	0x00000000
        /*00b0*/ 	.short	0x0001
        /*00b2*/ 	.short	0x0004
        /*00b4*/ 	.byte	0x00, 0xf0, 0x11, 0x00


	//----- nvinfo : EIATTR_KPARAM_INFO
	.align		4
.L_91:
        /*00b8*/ 	.byte	0x04, 0x17
        /*00ba*/ 	.short	(.L_93 - .L_92)
.L_92:
        /*00bc*/ 	.word	0x00000000
        /*00c0*/ 	.short	0x0000
        /*00c2*/ 	.short	0x0000
        /*00c4*/ 	.byte	0x00, 0xf0, 0x11, 0x00


	//----- nvinfo : EIATTR_SPARSE_MMA_MASK
	.align		4
.L_93:
        /*00c8*/ 	.byte	0x03, 0x50
        /*00ca*/ 	.short	0x0000


	//----- nvinfo : EIATTR_MAXREG_COUNT
	.align		4
        /*00cc*/ 	.byte	0x03, 0x1b
        /*00ce*/ 	.short	0x00ff


	//----- nvinfo : EIATTR_MERCURY_ISA_VERSION
	.align		4
        /*00d0*/ 	.byte	0x03, 0x5f
        /*00d2*/ 	.short	0x0101


	//----- nvinfo : EIATTR_VRC_CTA_INIT_COUNT
	.align		4
        /*00d4*/ 	.byte	0x02, 0x4a
	.zero		1
	.zero		1


	//----- nvinfo : EIATTR_EXIT_INSTR_OFFSETS
	.align		4
        /*00d8*/ 	.byte	0x04, 0x1c
        /*00da*/ 	.short	(.L_95 - .L_94)


	//   ....[0]....
.L_94:
        /*00dc*/ 	.word	0x00000070


	//   ....[1]....
        /*00e0*/ 	.word	0x00000540


	//----- nvinfo : EIATTR_CBANK_PARAM_SIZE
	.align		4
.L_95:
        /*00e4*/ 	.byte	0x03, 0x19
        /*00e6*/ 	.short	0x003c


	//----- nvinfo : EIATTR_PARAM_CBANK
	.align		4
        /*00e8*/ 	.byte	0x04, 0x0a
        /*00ea*/ 	.short	(.L_97 - .L_96)
	.align		4
.L_96:
        /*00ec*/ 	.word	index@(.nv.constant0._Z14dvc_UnpackDistiiiiPiiiPdS0_iii)
        /*00f0*/ 	.short	0x0380
        /*00f2*/ 	.short	0x003c


	//----- nvinfo : EIATTR_SW_WAR
	.align		4
.L_97:
        /*00f4*/ 	.byte	0x04, 0x36
        /*00f6*/ 	.short	(.L_99 - .L_98)
.L_98:
        /*00f8*/ 	.word	0x00000008
.L_99:


//--------------------- .nv.info._Z12dvc_PackDistiPiiiPdS0_i --------------------------
	.section	.nv.info._Z12dvc_PackDistiPiiiPdS0_i,"",@"SHT_CUDA_INFO"
	.sectionflags	@""
	.align	4


	//----- nvinfo : EIATTR_CUDA_API_VERSION
	.align		4
        /*0000*/ 	.byte	0x04, 0x37
        /*0002*/ 	.short	(.L_101 - .L_100)
.L_100:
        /*0004*/ 	.word	0x00000082


	//----- nvinfo : EIATTR_KPARAM_INFO
	.align		4
.L_101:
        /*0008*/ 	.byte	0x04, 0x17
        /*000a*/ 	.short	(.L_103 - .L_102)
.L_102:
        /*000c*/ 	.word	0x00000000
        /*0010*/ 	.short	0x0006
        /*0012*/ 	.short	0x0028
        /*0014*/ 	.byte	0x00, 0xf0, 0x11, 0x00


	//----- nvinfo : EIATTR_KPARAM_INFO
	.align		4
.L_103:
        /*0018*/ 	.byte	0x04, 0x17
        /*001a*/ 	.short	(.L_105 - .L_104)
.L_104:
        /*001c*/ 	.word	0x00000000
        /*0020*/ 	.short	0x0005
        /*0022*/ 	.short	0x0020
        /*0024*/ 	.byte	0x00, 0xf5, 0x21, 0x00


	//----- nvinfo : EIATTR_KPARAM_INFO
	.align		4
.L_105:
        /*0028*/ 	.byte	0x04, 0x17
        /*002a*/ 	.short	(.L_107 - .L_106)
.L_106:
        /*002c*/ 	.word	0x00000000
        /*0030*/ 	.short	0x0004
        /*0032*/ 	.short	0x0018
        /*0034*/ 	.byte	0x00, 0xf5, 0x21, 0x00


	//----- nvinfo : EIATTR_KPARAM_INFO
	.align		4
.L_107:
        /*0038*/ 	.byte	0x04, 0x17
        /*003a*/ 	.short	(.L_109 - .L_108)
.L_108:
        /*003c*/ 	.word	0x00000000
        /*0040*/ 	.short	0x0003
        /*0042*/ 	.short	0x0014
        /*0044*/ 	.byte	0x00, 0xf0, 0x11, 0x00


	//----- nvinfo : EIATTR_KPARAM_INFO
	.align		4
.L_109:
        /*0048*/ 	.byte	0x04, 0x17
        /*004a*/ 	.short	(.L_111 - .L_110)
.L_110:
        /*004c*/ 	.word	0x00000000
        /*0050*/ 	.short	0x0002
        /*0052*/ 	.short	0x0010
        /*0054*/ 	.byte	0x00, 0xf0, 0x11, 0x00


	//----- nvinfo : EIATTR_KPARAM_INFO
	.align		4
.L_111:
        /*0058*/ 	.byte	0x04, 0x17
        /*005a*/ 	.short	(.L_113 - .L_112)
.L_112:
        /*005c*/ 	.word	0x00000000
        /*0060*/ 	.short	0x0001
        /*0062*/ 	.short	0x0008
        /*0064*/ 	.byte	0x00, 0xf5, 0x21, 0x00


	//----- nvinfo : EIATTR_KPARAM_INFO
	.align		4
.L_113:
        /*0068*/ 	.byte	0x04, 0x17
        /*006a*/ 	.short	(.L_115 - .L_114)
.L_114:
        /*006c*/ 	.word	0x00000000
        /*0070*/ 	.short	0x0000
        /*0072*/ 	.short	0x0000
        /*0074*/ 	.byte	0x00, 0xf0, 0x11, 0x00


	//----- nvinfo : EIATTR_SPARSE_MMA_MASK
	.align		4
.L_115:
        /*0078*/ 	.byte	0x03, 0x50
        /*007a*/ 	.short	0x0000


	//----- nvinfo : EIATTR_MAXREG_COUNT
	.align		4
        /*007c*/ 	.byte	0x03, 0x1b
        /*007e*/ 	.short	0x00ff


	//----- nvinfo : EIATTR_MERCURY_ISA_VERSION
	.align		4
        /*0080*/ 	.byte	0x03, 0x5f
        /*0082*/ 	.short	0x0101


	//----- nvinfo : EIATTR_VRC_CTA_INIT_COUNT
	.align		4
        /*0084*/ 	.byte	0x02, 0x4a
	.zero		1
	.zero		1


	//----- nvinfo : EIATTR_EXIT_INSTR_OFFSETS
	.align		4
        /*0088*/ 	.byte	0x04, 0x1c
        /*008a*/ 	.short	(.L_117 - .L_116)


	//   ....[0]....
.L_116:
        /*008c*/ 	.word	0x00000070


	//   ....[1]....
        /*0090*/ 	.word	0x00000170


	//----- nvinfo : EIATTR_CBANK_PARAM_SIZE
	.align		4
.L_117:
        /*0094*/ 	.byte	0x03, 0x19
        /*0096*/ 	.short	0x002c


	//----- nvinfo : EIATTR_PARAM_CBANK
	.align		4
        /*0098*/ 	.byte	0x04, 0x0a
        /*009a*/ 	.short	(.L_119 - .L_118)
	.align		4
.L_118:
        /*009c*/ 	.word	index@(.nv.constant0._Z12dvc_PackDistiPiiiPdS0_i)
        /*00a0*/ 	.short	0x0380
        /*00a2*/ 	.short	0x002c


	//----- nvinfo : EIATTR_SW_WAR
	.align		4
.L_119:
        /*00a4*/ 	.byte	0x04, 0x36
        /*00a6*/ 	.short	(.L_121 - .L_120)
.L_120:
        /*00a8*/ 	.word	0x00000008
.L_121:


//--------------------- .nv.callgraph             --------------------------
	.section	.nv.callgraph,"",@"SHT_CUDA_CALLGRAPH"
	.align	4
	.sectionentsize	8
	.align		4
        /*0000*/ 	.word	0x00000000
	.align		4
        /*0004*/ 	.word	0xffffffff
	.align		4
        /*0008*/ 	.word	0x00000000
	.align		4
        /*000c*/ 	.word	0xfffffffe
	.align		4
        /*0010*/ 	.word	0x00000000
	.align		4
        /*0014*/ 	.word	0xfffffffd
	.align		4
        /*0018*/ 	.word	0x00000000
	.align		4
        /*001c*/ 	.word	0xfffffffc


//--------------------- .text._Z13dvc_SwapD3Q19PcPdS0_iii --------------------------
	.section	.text._Z13dvc_SwapD3Q19PcPdS0_iii,"ax",@progbits
	.align	128
        .global         _Z13dvc_SwapD3Q19PcPdS0_iii
        .type           _Z13dvc_SwapD3Q19PcPdS0_iii,@function
        .size           _Z13dvc_SwapD3Q19PcPdS0_iii,(.L_x_12 - _Z13dvc_SwapD3Q19PcPdS0_iii)
        .other          _Z13dvc_SwapD3Q19PcPdS0_iii,@"STO_CUDA_ENTRY STV_DEFAULT"
_Z13dvc_SwapD3Q19PcPdS0_iii:
.text._Z13dvc_SwapD3Q19PcPdS0_iii:
[----:B------:R-:W-:Y:S01]  /*0000*/  LDC R1, c[0x0][0x37c] ;  /* 0x0000df00ff017b82 */ /* 0x000fe20000000800 */
[----:B------:R-:W0:Y:S01]  /*0010*/  LDCU.64 UR12, c[0x0][0x398] ;  /* 0x00007300ff0c77ac */ /* 0x000e220008000a00 */
[----:B------:R-:W1:Y:S01]  /*0020*/  LDCU UR14, c[0x0][0x3a0] ;  /* 0x00007400ff0e77ac */ /* 0x000e620008000800 */
[----:B0-----:R-:W-:-:S04]  /*0030*/  UIMAD UR16, UR13, UR12, URZ ;  /* 0x0000000c0d1072a4 */ /* 0x001fc8000f8e02ff */
[----:B-1----:R-:W-:-:S04]  /*0040*/  UIMAD UR17, UR16, UR14, URZ ;  /* 0x0000000e101172a4 */ /* 0x002fc8000f8e02ff */
[----:B------:R-:W-:-:S06]  /*0050*/  UISETP.GE.AND UP0, UPT, UR17, -0xfff, UPT ;  /* 0xfffff0011100788c */ /* 0x000fcc000bf06270 */
[----:B------:R-:W-:-:S13]  /*0060*/  PLOP3.LUT P0, PT, PT, PT, UP0, 0x80, 0x8 ;  /* 0x000000000008781c */ /* 0x000fda0003f0f008 */
[----:B------:R-:W-:Y:S05]  /*0070*/  @!P0 EXIT ;  /* 0x000000000000894d */ /* 0x000fea0003800000 */
[----:B------:R-:W0:Y:S01]  /*0080*/  S2UR UR11, SR_CTAID.X ;  /* 0x00000000000b79c3 */ /* 0x000e220000002500 */
[----:B------:R-:W0:Y:S01]  /*0090*/  LDCU UR19, c[0x0][0x360] ;  /* 0x00006c00ff1377ac */ /* 0x000e220008000800 */
[----:B------:R-:W1:Y:S01]  /*00a0*/  S2R R0, SR_TID.X ;  /* 0x0000000000007919 */ /* 0x000e620000002100 */
[----:B------:R-:W-:Y:S01]  /*00b0*/  UIMAD UR6, UR13, UR14, URZ ;  /* 0x0000000e0d0672a4 */ /* 0x000fe2000f8e02ff */
[----:B------:R-:W-:Y:S01]  /*00c0*/  UMOV UR15, 0x1 ;  /* 0x00000001000f7882 */ /* 0x000fe20000000000 */
[----:B------:R-:W2:Y:S02]  /*00d0*/  LDCU.64 UR20, c[0x0][0x358] ;  /* 0x00006b00ff1477ac */ /* 0x000ea40008000a00 */
[----:B------:R-:W-:Y:S02]  /*00e0*/  UIMAD UR4, UR6, UR12, URZ ;  /* 0x0000000c060472a4 */ /* 0x000fe4000f8e02ff */
[----:B------:R-:W-:Y:S02]  /*00f0*/  ULEA UR5, UR6, UR13, 0x3 ;  /* 0x0000000d06057291 */ /* 0x000fe4000f8e18ff */
[----:B------:R-:W-:-:S02]  /*0100*/  ULEA UR18, UR4, UR12, 0x2 ;  /* 0x0000000c04127291 */ /* 0x000fc4000f8e10ff */
[----:B------:R-:W-:Y:S02]  /*0110*/  ULEA UR9, UR4, UR12, 0x1 ;  /* 0x0000000c04097291 */ /* 0x000fe4000f8e08ff */
[----:B------:R-:W-:Y:S02]  /*0120*/  USHF.R.S32.HI UR4, URZ, 0x1f, UR17 ;  /* 0x0000001fff047899 */ /* 0x000fe40008011411 */
[----:B------:R-:W-:Y:S02]  /*0130*/  UIMAD UR8, UR5, UR12, UR12 ;  /* 0x0000000c050872a4 */ /* 0x000fe4000f8e020c */
[----:B------:R-:W-:Y:S02]  /*0140*/  ULEA.HI UR4, UR4, UR17, URZ, 0xc ;  /* 0x0000001104047291 */ /* 0x000fe4000f8f60ff */
[----:B0-----:R-:W-:Y:S02]  /*0150*/  UIMAD UR5, UR11, UR19, URZ ;  /* 0x000000130b0572a4 */ /* 0x001fe4000f8e02ff */
[----:B------:R-:W-:-:S02]  /*0160*/  USHF.R.S32.HI UR4, URZ, 0xc, UR4 ;  /* 0x0000000cff047899 */ /* 0x000fc40008011404 */
[----:B------:R-:W-:Y:S02]  /*0170*/  UIMAD UR7, UR14, 0x9, -UR15 ;  /* 0x000000090e0778a4 */ /* 0x000fe4000f8e0a0f */
[----:B------:R-:W-:Y:S02]  /*0180*/  UIMAD UR5, UR4, UR5, UR5 ;  /* 0x00000005040572a4 */ /* 0x000fe4000f8e0205 */
[----:B------:R-:W-:Y:S01]  /*0190*/  UIMAD UR7, UR7, UR13, URZ ;  /* 0x0000000d070772a4 */ /* 0x000fe2000f8e02ff */
[----:B------:R-:W0:Y:S03]  /*01a0*/  LDCU UR24, c[0x0][0x3a0] ;  /* 0x00007400ff1877ac */ /* 0x000e260008000800 */
[----:B------:R-:W-:Y:S01]  /*01b0*/  IMAD.U32 R3, RZ, RZ, UR5 ;  /* 0x00000005ff037e24 */ /* 0x000fe2000f8e00ff */
[----:B------:R-:W-:Y:S02]  /*01c0*/  UIMAD UR10, UR7, UR12, UR12 ;  /* 0x0000000c070a72a4 */ /* 0x000fe4000f8e020c */
[----:B------:R-:W-:-:S02]  /*01d0*/  UIMAD UR7, UR14, 0x7, -UR15 ;  /* 0x000000070e0778a4 */ /* 0x000fc4000f8e0a0f */
[----:B-1----:R-:W-:Y:S01]  /*01e0*/  IADD3 R0, PT, PT, R0, 0x1, R3 ;  /* 0x0000000100007810 */ /* 0x002fe20007ffe003 */
[----:B------:R-:W-:Y:S01]  /*01f0*/  UIMAD UR12, UR17, 0x3, UR16 ;  /* 0x00000003110c78a4 */ /* 0x000fe2000f8e0210 */
[----:B------:R-:W1:Y:S01]  /*0200*/  LDCU UR13, c[0x0][0x398] ;  /* 0x00007300ff0d77ac */ /* 0x000e620008000800 */
[----:B------:R-:W3:Y:S01]  /*0210*/  LDCU UR25, c[0x0][0x39c] ;  /* 0x00007380ff1977ac */ /* 0x000ee20008000800 */
[----:B------:R-:W4:Y:S01]  /*0220*/  LDCU.64 UR22, c[0x0][0x380] ;  /* 0x00007000ff1677ac */ /* 0x000f220008000a00 */
[----:B------:R-:W-:Y:S02]  /*0230*/  UIMAD UR11, UR17, 0x6, UR16 ;  /* 0x00000006110b78a4 */ /* 0x000fe4000f8e0210 */
[----:B------:R-:W-:Y:S02]  /*0240*/  UIMAD UR6, UR6, 0x5, -UR15 ;  /* 0x00000005060678a4 */ /* 0x000fe4000f8e0a0f */
[----:B------:R-:W-:Y:S02]  /*0250*/  UIMAD UR7, UR16, UR7, URZ ;  /* 0x00000007100772a4 */ /* 0x000fe4000f8e02ff */
[----:B0-2---:R-:W-:-:S12]  /*0260*/  UIADD3 UR4, UPT, UPT, -UR4, URZ, URZ ;  /* 0x000000ff04047290 */ /* 0x005fd8000fffe1ff */
.L_x_2:
[----:B------:R-:W-:Y:S01]  /*0270*/  VIADD R52, R0, 0xffffffff ;  /* 0xffffffff00347836 */ /* 0x000fe20000000000 */
[----:B------:R-:W-:Y:S01]  /*0280*/  UIADD3 UR4, UPT, UPT, UR4, 0x1, URZ ;  /* 0x0000000104047890 */ /* 0x000fe2000fffe0ff */
[----:B------:R-:W-:Y:S03]  /*0290*/  BSSY.RECONVERGENT B0, `(.L_x_0) ;  /* 0x00000a9000007945 */ /* 0x000fe60003800200 */
[----:B------:R-:W-:Y:S01]  /*02a0*/  ISETP.GE.AND P0, PT, R52, UR17, PT ;  /* 0x0000001134007c0c */ /* 0x000fe2000bf06270 */
[----:B------:R-:W-:-:S12]  /*02b0*/  UISETP.NE.AND UP0, UPT, UR4, 0x1, UPT ;  /* 0x000000010400788c */ /* 0x000fd8000bf05270 */
[----:B--2---:R-:W-:Y:S05]  /*02c0*/  @P0 BRA `(.L_x_1) ;  /* 0x0000000800940947 */ /* 0x004fea0003800000 */
[----:B----4-:R-:W-:-:S04]  /*02d0*/  IADD3 R2, P0, PT, R52, UR22, RZ ;  /* 0x0000001634027c10 */ /* 0x010fc8000ff1e0ff */
[----:B------:R-:W-:-:S05]  /*02e0*/  LEA.HI.X.SX32 R3, R52, UR23, 0x1, P0 ;  /* 0x0000001734037c11 */ /* 0x000fca00080f0eff */
[----:B------:R-:W2:Y:S02]  /*02f0*/  LDG.E.S8 R2, desc[UR20][R2.64] ;  /* 0x0000001402027981 */ /* 0x000ea4000c1e1300 */
[----:B--2---:R-:W-:-:S13]  /*0300*/  ISETP.GE.AND P0, PT, R2, 0x1, PT ;  /* 0x000000010200780c */ /* 0x004fda0003f06270 */
[----:B------:R-:W-:Y:S05]  /*0310*/  @!P0 BRA `(.L_x_1) ;  /* 0x0000000800808947 */ /* 0x000fea0003800000 */
[----:B------:R-:W-:Y:S01]  /*0320*/  IABS R5, UR16 ;  /* 0x0000001000057c13 */ /* 0x000fe20008000000 */
[----:B------:R-:W-:Y:S02]  /*0330*/  UIADD3 UR5, UPT, UPT, -UR16, URZ, URZ ;  /* 0x000000ff10057290 */ /* 0x000fe4000fffe1ff */
[----:B------:R-:W-:Y:S01]  /*0340*/  IABS R8, UR16 ;  /* 0x0000001000087c13 */ /* 0x000fe20008000000 */
[----:B------:R-:W0:Y:S01]  /*0350*/  I2F.RP R4, R5 ;  /* 0x0000000500047306 */ /* 0x000e220000209400 */
[----:B-1----:R-:W-:-:S07]  /*0360*/  IABS R9, UR13 ;  /* 0x0000000d00097c13 */ /* 0x002fce0008000000 */
[----:B0-----:R-:W0:Y:S02]  /*0370*/  MUFU.RCP R4, R4 ;  /* 0x0000000400047308 */ /* 0x001e240000001000 */
[----:B0-----:R-:W-:-:S06]  /*0380*/  VIADD R2, R4, 0xffffffe ;  /* 0x0ffffffe04027836 */ /* 0x001fcc0000000000 */
[----:B------:R-:W0:Y:S08]  /*0390*/  I2F.RP R4, R9 ;  /* 0x0000000900047306 */ /* 0x000e300000209400 */
[----:B------:R1:W2:Y:S08]  /*03a0*/  F2I.FTZ.U32.TRUNC.NTZ R3, R2 ;  /* 0x0000000200037305 */ /* 0x0002b0000021f000 */
[----:B0-----:R-:W0:Y:S01]  /*03b0*/  MUFU.RCP R4, R4 ;  /* 0x0000000400047308 */ /* 0x001e220000001000 */
[----:B-1----:R-:W-:Y:S01]  /*03c0*/  IMAD.MOV.U32 R2, RZ, RZ, RZ ;  /* 0x000000ffff027224 */ /* 0x002fe200078e00ff */
[----:B--2---:R-:W-:-:S05]  /*03d0*/  IADD3 R6, PT, PT, RZ, -R3, RZ ;  /* 0x80000003ff067210 */ /* 0x004fca0007ffe0ff */
[----:B------:R-:W-:Y:S01]  /*03e0*/  IMAD R7, R6, R5, RZ ;  /* 0x0000000506077224 */ /* 0x000fe200078e02ff */
[----:B------:R-:W-:-:S03]  /*03f0*/  IABS R6, R52 ;  /* 0x0000003400067213 */ /* 0x000fc60000000000 */
[----:B------:R-:W-:-:S04]  /*0400*/  IMAD.HI.U32 R3, R3, R7, R2 ;  /* 0x0000000703037227 */ /* 0x000fc800078e0002 */
[----:B------:R-:W-:Y:S02]  /*0410*/  IMAD.MOV R7, RZ, RZ, -R8 ;  /* 0x000000ffff077224 */ /* 0x000fe400078e0a08 */
[----:B------:R-:W-:-:S04]  /*0420*/  IMAD.HI.U32 R44, R3, R6, RZ ;  /* 0x00000006032c7227 */ /* 0x000fc800078e00ff */
[----:B------:R-:W-:-:S05]  /*0430*/  IMAD R2, R44, R7, R6 ;  /* 0x000000072c027224 */ /* 0x000fca00078e0206 */
[----:B------:R-:W-:-:S13]  /*0440*/  ISETP.GT.U32.AND P2, PT, R5, R2, PT ;  /* 0x000000020500720c */ /* 0x000fda0003f44070 */
[-C--:B------:R-:W-:Y:S01]  /*0450*/  @!P2 IADD3 R2, PT, PT, R2, -R5.reuse, RZ ;  /* 0x800000050202a210 */ /* 0x080fe20007ffe0ff */
[----:B------:R-:W-:Y:S01]  /*0460*/  @!P2 VIADD R44, R44, 0x1 ;  /* 0x000000012c2ca836 */ /* 0x000fe20000000000 */
[----:B------:R-:W-:Y:S02]  /*0470*/  ISETP.NE.AND P2, PT, RZ, UR16, PT ;  /* 0x00000010ff007c0c */ /* 0x000fe4000bf45270 */
[----:B------:R-:W-:Y:S02]  /*0480*/  ISETP.GE.U32.AND P0, PT, R2, R5, PT ;  /* 0x000000050200720c */ /* 0x000fe40003f06070 */
[----:B------:R-:W-:-:S04]  /*0490*/  LOP3.LUT R2, R52, UR16, RZ, 0x3c, !PT ;  /* 0x0000001034027c12 */ /* 0x000fc8000f8e3cff */
[----:B------:R-:W-:Y:S01]  /*04a0*/  ISETP.GE.AND P1, PT, R2, RZ, PT ;  /* 0x000000ff0200720c */ /* 0x000fe20003f26270 */
[----:B0-----:R-:W-:-:S04]  /*04b0*/  VIADD R2, R4, 0xffffffe ;  /* 0x0ffffffe04027836 */ /* 0x001fc80000000000 */
[----:B------:R0:W1:Y:S02]  /*04c0*/  F2I.FTZ.U32.TRUNC.NTZ R3, R2 ;  /* 0x0000000200037305 */ /* 0x000064000021f000 */
[----:B------:R-:W-:-:S06]  /*04d0*/  @P0 IADD3 R44, PT, PT, R44, 0x1, RZ ;  /* 0x000000012c2c0810 */ /* 0x000fcc0007ffe0ff */
[----:B------:R-:W-:Y:S01]  /*04e0*/  @!P1 IMAD.MOV R44, RZ, RZ, -R44 ;  /* 0x000000ffff2c9224 */ /* 0x000fe200078e0a2c */
[----:B------:R-:W-:Y:S01]  /*04f0*/  @!P2 LOP3.LUT R44, RZ, UR16, RZ, 0x33, !PT ;  /* 0x00000010ff2cac12 */ /* 0x000fe2000f8e33ff */
[----:B0-----:R-:W-:-:S04]  /*0500*/  HFMA2 R2, -RZ, RZ, 0, 0 ;  /* 0x00000000ff027431 */ /* 0x001fc800000001ff */
[----:B------:R-:W-:Y:S02]  /*0510*/  IMAD R6, R44, UR5, RZ ;  /* 0x000000052c067c24 */ /* 0x000fe4000f8e02ff */
[----:B-1----:R-:W-:-:S03]  /*0520*/  IMAD.MOV R8, RZ, RZ, -R3 ;  /* 0x000000ffff087224 */ /* 0x002fc600078e0a03 */
[----:B------:R-:W-:Y:S01]  /*0530*/  IADD3 R4, PT, PT, R0, -0x1, R6 ;  /* 0xffffffff00047810 */ /* 0x000fe20007ffe006 */
[----:B------:R-:W-:-:S03]  /*0540*/  IMAD R5, R8, R9, RZ ;  /* 0x0000000908057224 */ /* 0x000fc600078e02ff */
[----:B------:R-:W-:Y:S01]  /*0550*/  IABS R7, R4 ;  /* 0x0000000400077213 */ /* 0x000fe20000000000 */
[----:B------:R-:W-:Y:S01]  /*0560*/  IMAD.HI.U32 R2, R3, R5, R2 ;  /* 0x0000000503027227 */ /* 0x000fe200078e0002 */
[----:B------:R-:W-:-:S03]  /*0570*/  LOP3.LUT R4, R4, UR13, RZ, 0x3c, !PT ;  /* 0x0000000d04047c12 */ /* 0x000fc6000f8e3cff */
[----:B------:R-:W-:Y:S01]  /*0580*/  IMAD.MOV.U32 R3, RZ, RZ, R7 ;  /* 0x000000ffff037224 */ /* 0x000fe200078e0007 */
[----:B------:R-:W-:-:S03]  /*0590*/  ISETP.GE.AND P1, PT, R4, RZ, PT ;  /* 0x000000ff0400720c */ /* 0x000fc60003f26270 */
[----:B------:R-:W-:-:S04]  /*05a0*/  IMAD.HI.U32 R45, R2, R3, RZ ;  /* 0x00000003022d7227 */ /* 0x000fc800078e00ff */
[----:B------:R-:W-:-:S04]  /*05b0*/  IMAD.MOV R2, RZ, RZ, -R45 ;  /* 0x000000ffff027224 */ /* 0x000fc800078e0a2d */
[----:B------:R-:W-:-:S05]  /*05c0*/  IMAD R2, R9, R2, R3 ;  /* 0x0000000209027224 */ /* 0x000fca00078e0203 */
[----:B------:R-:W-:-:S13]  /*05d0*/  ISETP.GT.U32.AND P2, PT, R9, R2, PT ;  /* 0x000000020900720c */ /* 0x000fda0003f44070 */
[-C--:B------:R-:W-:Y:S01]  /*05e0*/  @!P2 IADD3 R2, PT, PT, R2, -R9.reuse, RZ ;  /* 0x800000090202a210 */ /* 0x080fe20007ffe0ff */
[----:B------:R-:W-:Y:S01]  /*05f0*/  @!P2 VIADD R45, R45, 0x1 ;  /* 0x000000012d2da836 */ /* 0x000fe20000000000 */
[----:B------:R-:W-:Y:S02]  /*0600*/  ISETP.NE.AND P2, PT, RZ, UR13, PT ;  /* 0x0000000dff007c0c */ /* 0x000fe4000bf45270 */
[----:B------:R-:W-:Y:S02]  /*0610*/  ISETP.GE.U32.AND P0, PT, R2, R9, PT ;  /* 0x000000090200720c */ /* 0x000fe40003f06070 */
[----:B------:R-:W0:Y:S11]  /*0620*/  LDC.64 R2, c[0x0][0x388] ;  /* 0x0000e200ff027b82 */ /* 0x000e360000000a00 */
[----:B------:R-:W-:-:S05]  /*0630*/  @P0 VIADD R45, R45, 0x1 ;  /* 0x000000012d2d0836 */ /* 0x000fca0000000000 */
[----:B------:R-:W-:Y:S02]  /*0640*/  @!P1 IADD3 R45, PT, PT, -R45, RZ, RZ ;  /* 0x000000ff2d2d9210 */ /* 0x000fe40007ffe1ff */
[----:B------:R-:W-:-:S05]  /*0650*/  @!P2 LOP3.LUT R45, RZ, UR13, RZ, 0x33, !PT ;  /* 0x0000000dff2dac12 */ /* 0x000fca000f8e33ff */
[----:B------:R-:W-:-:S04]  /*0660*/  IMAD.MOV R5, RZ, RZ, -R45 ;  /* 0x000000ffff057224 */ /* 0x000fc800078e0a2d */
[----:B------:R-:W-:-:S04]  /*0670*/  IMAD R5, R5, UR24, R6 ;  /* 0x0000001805057c24 */ /* 0x000fc8000f8e0206 */
[----:B------:R-:W-:-:S05]  /*0680*/  IMAD.IADD R5, R5, 0x1, R0 ;  /* 0x0000000105057824 */ /* 0x000fca00078e0200 */
[----:B------:R-:W-:Y:S02]  /*0690*/  ISETP.GE.AND P0, PT, R5, UR13, PT ;  /* 0x0000000d05007c0c */ /* 0x000fe4000bf06270 */
[----:B------:R-:W1:Y:S02]  /*06a0*/  LDC.64 R4, c[0x0][0x390] ;  /* 0x0000e400ff047b82 */ /* 0x000e640000000a00 */
[----:B------:R-:W-:-:S04]  /*06b0*/  SEL R43, RZ, UR13, !P0 ;  /* 0x0000000dff2b7c07 */ /* 0x000fc8000c000000 */
[----:B------:R-:W-:-:S05]  /*06c0*/  IADD3 R39, PT, PT, -R43, UR17, R0 ;  /* 0x000000112b277c10 */ /* 0x000fca000fffe100 */
[----:B0-----:R-:W-:-:S05]  /*06d0*/  IMAD.WIDE R38, R39, 0x8, R2 ;  /* 0x0000000827267825 */ /* 0x001fca00078e0202 */
[----:B------:R-:W2:Y:S01]  /*06e0*/  LDG.E.64 R48, desc[UR20][R38.64] ;  /* 0x0000001426307981 */ /* 0x000ea2000c1e1b00 */
[----:B-1----:R-:W-:Y:S01]  /*06f0*/  IMAD.WIDE R52, R52, 0x8, R4 ;  /* 0x0000000834347825 */ /* 0x002fe200078e0204 */
[----:B------:R-:W-:-:S03]  /*0700*/  MOV R5, UR17 ;  /* 0x0000001100057c02 */ /* 0x000fc60008000f00 */
[----:B------:R-:W-:Y:S02]  /*0710*/  IMAD.U32 R7, RZ, RZ, UR17 ;  /* 0x00000011ff077e24 */ /* 0x000fe4000f8e00ff */
[----:B------:R-:W-:-:S04]  /*0720*/  IMAD.WIDE R4, R5, 0x8, R52 ;  /* 0x0000000805047825 */ /* 0x000fc800078e0234 */
[----:B------:R-:W-:Y:S01]  /*0730*/  IMAD.U32 R9, RZ, RZ, UR17 ;  /* 0x00000011ff097e24 */ /* 0x000fe2000f8e00ff */
[----:B------:R-:W-:Y:S01]  /*0740*/  MOV R11, UR17 ;  /* 0x00000011000b7c02 */ /* 0x000fe20008000f00 */
[----:B------:R-:W-:-:S04]  /*0750*/  IMAD.WIDE R6, R7, 0x8, R4 ;  /* 0x0000000807067825 */ /* 0x000fc800078e0204 */
[----:B------:R-:W-:Y:S01]  /*0760*/  IMAD.U32 R13, RZ, RZ, UR17 ;  /* 0x00000011ff0d7e24 */ /* 0x000fe2000f8e00ff */
[----:B------:R-:W-:Y:S01]  /*0770*/  IADD3 R16, PT, PT, R45, 0x1, RZ ;  /* 0x000000012d107810 */ /* 0x000fe20007ffe0ff */
[----:B--2---:R-:W-:Y:S01]  /*0780*/  DSETP.GT.AND P0, PT, R48, RZ, PT ;  /* 0x000000ff3000722a */ /* 0x004fe20003f04000 */
[----:B------:R-:W-:Y:S01]  /*0790*/  IMAD.U32 R15, RZ, RZ, UR17 ;  /* 0x00000011ff0f7e24 */ /* 0x000fe2000f8e00ff */
[----:B------:R-:W2:Y:S01]  /*07a0*/  LDG.E.64 R18, desc[UR20][R4.64] ;  /* 0x0000001404127981 */ /* 0x000ea2000c1e1b00 */
[----:B------:R-:W-:Y:S02]  /*07b0*/  IMAD.U32 R17, RZ, RZ, UR17 ;  /* 0x00000011ff117e24 */ /* 0x000fe4000f8e00ff */
[----:B------:R-:W-:Y:S01]  /*07c0*/  IMAD.U32 R27, RZ, RZ, UR17 ;  /* 0x00000011ff1b7e24 */ /* 0x000fe2000f8e00ff */
[----:B------:R-:W4:Y:S08]  /*07d0*/  LDG.E.64 R20, desc[UR20][R6.64] ;  /* 0x0000001406147981 */ /* 0x000f30000c1e1b00 */
[----:B------:R-:W5:Y:S01]  /*07e0*/  @P0 LDG.E.64 R40, desc[UR20][R52.64] ;  /* 0x0000001434280981 */ /* 0x000f62000c1e1b00 */
[----:B------:R-:W-:Y:S01]  /*07f0*/  IMAD.WIDE R8, R9, 0x8, R6 ;  /* 0x0000000809087825 */ /* 0x000fe200078e0206 */
[----:B---3--:R-:W-:-:S04]  /*0800*/  ISETP.GE.AND P1, PT, R16, UR25, PT ;  /* 0x0000001910007c0c */ /* 0x008fc8000bf26270 */
[----:B------:R-:W-:Y:S01]  /*0810*/  SEL R42, RZ, UR16, !P1 ;  /* 0x00000010ff2a7c07 */ /* 0x000fe2000c800000 */
[----:B------:R-:W-:Y:S01]  /*0820*/  IMAD.WIDE R10, R11, 0x8, R8 ;  /* 0x000000080b0a7825 */ /* 0x000fe200078e0208 */
[----:B------:R-:W3:Y:S02]  /*0830*/  LDG.E.64 R22, desc[UR20][R8.64] ;  /* 0x0000001408167981 */ /* 0x000ee4000c1e1b00 */
[----:B------:R-:W-:Y:S02]  /*0840*/  LOP3.LUT R31, RZ, R42, RZ, 0x33, !PT ;  /* 0x0000002aff1f7212 */ /* 0x000fe400078e33ff */
[----:B------:R-:W3:Y:S01]  /*0850*/  LDG.E.64 R24, desc[UR20][R10.64] ;  /* 0x000000140a187981 */ /* 0x000ee2000c1e1b00 */
[----:B------:R-:W-:Y:S01]  /*0860*/  IMAD.WIDE R12, R13, 0x8, R10 ;  /* 0x000000080d0c7825 */ /* 0x000fe200078e020a */
[----:B------:R-:W-:-:S04]  /*0870*/  IADD3 R37, PT, PT, R31, UR9, R0 ;  /* 0x000000091f257c10 */ /* 0x000fc8000fffe000 */
[----:B------:R-:W3:Y:S01]  /*0880*/  LDG.E.64 R28, desc[UR20][R12.64] ;  /* 0x000000140c1c7981 */ /* 0x000ee2000c1e1b00 */
[----:B------:R-:W-:-:S04]  /*0890*/  IMAD.WIDE R14, R15, 0x8, R12 ;  /* 0x000000080f0e7825 */ /* 0x000fc800078e020c */
[----:B------:R-:W-:Y:S01]  /*08a0*/  IMAD.WIDE R36, R37, 0x8, R2 ;  /* 0x0000000825247825 */ /* 0x000fe200078e0202 */
[----:B------:R-:W3:Y:S03]  /*08b0*/  LDG.E.64 R30, desc[UR20][R14.64] ;  /* 0x000000140e1e7981 */ /* 0x000ee6000c1e1b00 */
[----:B------:R-:W-:-:S05]  /*08c0*/  IMAD.WIDE R16, R17, 0x8, R14 ;  /* 0x0000000811107825 */ /* 0x000fca00078e020e */
[----:B------:R-:W3:Y:S01]  /*08d0*/  LDG.E.64 R32, desc[UR20][R16.64] ;  /* 0x0000001410207981 */ /* 0x000ee2000c1e1b00 */
[----:B------:R-:W-:-:S05]  /*08e0*/  IMAD.WIDE R26, R27, 0x8, R16 ;  /* 0x000000081b1a7825 */ /* 0x000fca00078e0210 */
[----:B------:R-:W3:Y:S04]  /*08f0*/  LDG.E.64 R34, desc[UR20][R26.64] ;  /* 0x000000141a227981 */ /* 0x000ee8000c1e1b00 */
[----:B------:R-:W-:Y:S04]  /*0900*/  @P0 STG.E.64 desc[UR20][R52.64], R48 ;  /* 0x0000003034000986 */ /* 0x000fe8000c101b14 */
[----:B-----5:R0:W-:Y:S04]  /*0910*/  @P0 STG.E.64 desc[UR20][R38.64], R40 ;  /* 0x0000002826000986 */ /* 0x0201e8000c101b14 */
[----:B0-----:R-:W5:Y:S01]  /*0920*/  LDG.E.64 R38, desc[UR20][R36.64] ;  /* 0x0000001424267981 */ /* 0x001f62000c1e1b00 */
[----:B------:R-:W-:-:S04]  /*0930*/  IADD3 R46, PT, PT, R44, 0x1, RZ ;  /* 0x000000012c2e7810 */ /* 0x000fc80007ffe0ff */
[----:B------:R-:W-:-:S04]  /*0940*/  ISETP.GE.AND P0, PT, R46, UR24, PT ;  /* 0x000000182e007c0c */ /* 0x000fc8000bf06270 */
[----:B------:R-:W-:-:S04]  /*0950*/  SEL R50, RZ, UR17, !P0 ;  /* 0x00000011ff327c07 */ /* 0x000fc8000c000000 */
[----:B------:R-:W-:-:S04]  /*0960*/  LOP3.LUT R47, RZ, R50, RZ, 0x33, !PT ;  /* 0x00000032ff2f7212 */ /* 0x000fc800078e33ff */
[----:B------:R-:W-:-:S05]  /*0970*/  IADD3 R47, PT, PT, R47, UR12, R0 ;  /* 0x0000000c2f2f7c10 */ /* 0x000fca000fffe000 */
[----:B------:R-:W-:Y:S01]  /*0980*/  IMAD.WIDE R46, R47, 0x8, R2 ;  /* 0x000000082f2e7825 */ /* 0x000fe200078e0202 */
[----:B-----5:R-:W-:-:S14]  /*0990*/  DSETP.GT.AND P0, PT, R38, RZ, PT ;  /* 0x000000ff2600722a */ /* 0x020fdc0003f04000 */
[----:B------:R0:W-:Y:S04]  /*09a0*/  @P0 STG.E.64 desc[UR20][R4.64], R38 ;  /* 0x0000002604000986 */ /* 0x0001e8000c101b14 */
[----:B--2---:R-:W-:Y:S04]  /*09b0*/  @P0 STG.E.64 desc[UR20][R36.64], R18 ;  /* 0x0000001224000986 */ /* 0x004fe8000c101b14 */
[----:B------:R-:W2:Y:S01]  /*09c0*/  LDG.E.64 R48, desc[UR20][R46.64] ;  /* 0x000000142e307981 */ /* 0x000ea2000c1e1b00 */
[----:B------:R-:W-:-:S04]  /*09d0*/  IADD3 R41, PT, PT, RZ, -R42, -R43 ;  /* 0x8000002aff297210 */ /* 0x000fc80007ffe82b */
[----:B------:R-:W-:-:S05]  /*09e0*/  IADD3 R41, PT, PT, R41, UR18, R0 ;  /* 0x0000001229297c10 */ /* 0x000fca000fffe000 */
[----:B------:R-:W-:Y:S01]  /*09f0*/  IMAD.WIDE R40, R41, 0x8, R2 ;  /* 0x0000000829287825 */ /* 0x000fe200078e0202 */
[----:B--2---:R-:W-:-:S14]  /*0a00*/  DSETP.GT.AND P0, PT, R48, RZ, PT ;  /* 0x000000ff3000722a */ /* 0x004fdc0003f04000 */
[----:B------:R1:W-:Y:S04]  /*0a10*/  @P0 STG.E.64 desc[UR20][R6.64], R48 ;  /* 0x0000003006000986 */ /* 0x0003e8000c101b14 */
[----:B----4-:R2:W-:Y:S04]  /*0a20*/  @P0 STG.E.64 desc[UR20][R46.64], R20 ;  /* 0x000000142e000986 */ /* 0x0105e8000c101b14 */
[----:B------:R-:W4:Y:S01]  /*0a30*/  LDG.E.64 R52, desc[UR20][R40.64] ;  /* 0x0000001428347981 */ /* 0x000f22000c1e1b00 */
[----:B------:R-:W-:Y:S01]  /*0a40*/  IMAD.U32 R51, RZ, RZ, UR6 ;  /* 0x00000006ff337e24 */ /* 0x000fe2000f8e00ff */
[----:B------:R-:W-:-:S03]  /*0a50*/  ISETP.GT.AND P0, PT, R45, RZ, PT ;  /* 0x000000ff2d00720c */ /* 0x000fc60003f04270 */
[----:B0-----:R-:W-:Y:S01]  /*0a60*/  IMAD R5, R51, UR13, R0 ;  /* 0x0000000d33057c24 */ /* 0x001fe2000f8e0200 */
[----:B------:R-:W-:-:S04]  /*0a70*/  SEL R4, RZ, UR16, P0 ;  /* 0x00000010ff047c07 */ /* 0x000fc80008000000 */
[----:B------:R-:W-:-:S05]  /*0a80*/  IADD3 R5, PT, PT, R5, R4, -R43 ;  /* 0x0000000405057210 */ /* 0x000fca0007ffe82b */
[----:B------:R-:W-:Y:S01]  /*0a90*/  IMAD.WIDE R4, R5, 0x8, R2 ;  /* 0x0000000805047825 */ /* 0x000fe200078e0202 */
[----:B----4-:R-:W-:-:S14]  /*0aa0*/  DSETP.GT.AND P1, PT, R52, RZ, PT ;  /* 0x000000ff3400722a */ /* 0x010fdc0003f24000 */
[----:B------:R-:W-:Y:S04]  /*0ab0*/  @P1 STG.E.64 desc[UR20][R8.64], R52 ;  /* 0x0000003408001986 */ /* 0x000fe8000c101b14 */
[----:B---3--:R0:W-:Y:S04]  /*0ac0*/  @P1 STG.E.64 desc[UR20][R40.64], R22 ;  /* 0x0000001628001986 */ /* 0x0081e8000c101b14 */
[----:B-1----:R-:W3:Y:S01]  /*0ad0*/  LDG.E.64 R6, desc[UR20][R4.64] ;  /* 0x0000001404067981 */ /* 0x002ee2000c1e1b00 */
[----:B------:R-:W-:-:S05]  /*0ae0*/  IMAD.MOV R50, RZ, RZ, -R50 ;  /* 0x000000ffff327224 */ /* 0x000fca00078e0a32 */
[----:B------:R-:W-:-:S04]  /*0af0*/  IADD3 R19, PT, PT, -R43, R50, RZ ;  /* 0x000000322b137210 */ /* 0x000fc80007ffe1ff */
[----:B------:R-:W-:-:S05]  /*0b00*/  IADD3 R19, PT, PT, R19, UR11, R0 ;  /* 0x0000000b13137c10 */ /* 0x000fca000fffe000 */
[----:B------:R-:W-:Y:S01]  /*0b10*/  IMAD.WIDE R18, R19, 0x8, R2 ;  /* 0x0000000813127825 */ /* 0x000fe200078e0202 */
[----:B---3--:R-:W-:-:S14]  /*0b20*/  DSETP.GT.AND P0, PT, R6, RZ, PT ;  /* 0x000000ff0600722a */ /* 0x008fdc0003f04000 */
[----:B------:R1:W-:Y:S04]  /*0b30*/  @P0 STG.E.64 desc[UR20][R10.64], R6 ;  /* 0x000000060a000986 */ /* 0x0003e8000c101b14 */
[----:B------:R3:W-:Y:S04]  /*0b40*/  @P0 STG.E.64 desc[UR20][R4.64], R24 ;  /* 0x0000001804000986 */ /* 0x0007e8000c101b14 */
[----:B--2---:R-:W2:Y:S01]  /*0b50*/  LDG.E.64 R20, desc[UR20][R18.64] ;  /* 0x0000001412147981 */ /* 0x004ea2000c1e1b00 */
[----:B------:R-:W-:-:S04]  /*0b60*/  ISETP.GT.AND P0, PT, R44, RZ, PT ;  /* 0x000000ff2c00720c */ /* 0x000fc80003f04270 */
[----:B0-----:R-:W-:-:S05]  /*0b70*/  SEL R22, RZ, UR17, P0 ;  /* 0x00000011ff167c07 */ /* 0x001fca0008000000 */
[----:B------:R-:W-:-:S05]  /*0b80*/  IMAD.IADD R43, R22, 0x1, -R43 ;  /* 0x00000001162b7824 */ /* 0x000fca00078e0a2b */
[----:B------:R-:W-:-:S05]  /*0b90*/  IADD3 R9, PT, PT, R43, UR7, R0 ;  /* 0x000000072b097c10 */ /* 0x000fca000fffe000 */
[----:B------:R-:W-:Y:S01]  /*0ba0*/  IMAD.WIDE R8, R9, 0x8, R2 ;  /* 0x0000000809087825 */ /* 0x000fe200078e0202 */
[----:B--2---:R-:W-:-:S14]  /*0bb0*/  DSETP.GT.AND P0, PT, R20, RZ, PT ;  /* 0x000000ff1400722a */ /* 0x004fdc0003f04000 */
[----:B------:R0:W-:Y:S04]  /*0bc0*/  @P0 STG.E.64 desc[UR20][R12.64], R20 ;  /* 0x000000140c000986 */ /* 0x0001e8000c101b14 */
[----:B------:R2:W-:Y:S04]  /*0bd0*/  @P0 STG.E.64 desc[UR20][R18.64], R28 ;  /* 0x0000001c12000986 */ /* 0x0005e8000c101b14 */
[----:B-1----:R-:W4:Y:S01]  /*0be0*/  LDG.E.64 R6, desc[UR20][R8.64] ;  /* 0x0000001408067981 */ /* 0x002f22000c1e1b00 */
[----:B---3--:R-:W-:-:S05]  /*0bf0*/  IMAD.IADD R5, R50, 0x1, -R42 ;  /* 0x0000000132057824 */ /* 0x008fca00078e0a2a */
[----:B------:R-:W-:-:S04]  /*0c00*/  IADD3 R5, PT, PT, R5, UR8, R0 ;  /* 0x0000000805057c10 */ /* 0x000fc8000fffe000 */
[----:B------:R-:W-:-:S05]  /*0c10*/  IADD3 R5, PT, PT, R5, -0x1, RZ ;  /* 0xffffffff05057810 */ /* 0x000fca0007ffe0ff */
[----:B------:R-:W-:Y:S01]  /*0c20*/  IMAD.WIDE R4, R5, 0x8, R2 ;  /* 0x0000000805047825 */ /* 0x000fe200078e0202 */
[----:B----4-:R-:W-:-:S14]  /*0c30*/  DSETP.GT.AND P0, PT, R6, RZ, PT ;  /* 0x000000ff0600722a */ /* 0x010fdc0003f04000 */
[----:B------:R2:W-:Y:S04]  /*0c40*/  @P0 STG.E.64 desc[UR20][R14.64], R6 ;  /* 0x000000060e000986 */ /* 0x0005e8000c101b14 */
[----:B------:R2:W-:Y:S04]  /*0c50*/  @P0 STG.E.64 desc[UR20][R8.64], R30 ;  /* 0x0000001e08000986 */ /* 0x0005e8000c101b14 */
[----:B------:R-:W3:Y:S01]  /*0c60*/  LDG.E.64 R10, desc[UR20][R4.64] ;  /* 0x00000014040a7981 */ /* 0x000ee2000c1e1b00 */
[----:B0-----:R-:W-:-:S05]  /*0c70*/  IMAD.IADD R13, R22, 0x1, -R42 ;  /* 0x00000001160d7824 */ /* 0x001fca00078e0a2a */
[----:B------:R-:W-:-:S05]  /*0c80*/  IADD3 R13, PT, PT, R13, UR10, R0 ;  /* 0x0000000a0d0d7c10 */ /* 0x000fca000fffe000 */
[----:B------:R-:W-:-:S04]  /*0c90*/  VIADD R13, R13, 0xffffffff ;  /* 0xffffffff0d0d7836 */ /* 0x000fc80000000000 */
[----:B------:R-:W-:Y:S01]  /*0ca0*/  IMAD.WIDE R2, R13, 0x8, R2 ;  /* 0x000000080d027825 */ /* 0x000fe200078e0202 */
[----:B---3--:R-:W-:-:S14]  /*0cb0*/  DSETP.GT.AND P0, PT, R10, RZ, PT ;  /* 0x000000ff0a00722a */ /* 0x008fdc0003f04000 */
[----:B------:R2:W-:Y:S04]  /*0cc0*/  @P0 STG.E.64 desc[UR20][R16.64], R10 ;  /* 0x0000000a10000986 */ /* 0x0005e8000c101b14 */
[----:B------:R2:W-:Y:S04]  /*0cd0*/  @P0 STG.E.64 desc[UR20][R4.64], R32 ;  /* 0x0000002004000986 */ /* 0x0005e8000c101b14 */
[----:B------:R-:W3:Y:S02]  /*0ce0*/  LDG.E.64 R12, desc[UR20][R2.64] ;  /* 0x00000014020c7981 */ /* 0x000ee4000c1e1b00 */
[----:B---3--:R-:W-:-:S14]  /*0cf0*/  DSETP.GT.AND P0, PT, R12, RZ, PT ;  /* 0x000000ff0c00722a */ /* 0x008fdc0003f04000 */
[----:B------:R2:W-:Y:S04]  /*0d00*/  @P0 STG.E.64 desc[UR20][R26.64], R12 ;  /* 0x0000000c1a000986 */ /* 0x0005e8000c101b14 */
[----:B------:R2:W-:Y:S02]  /*0d10*/  @P0 STG.E.64 desc[UR20][R2.64], R34 ;  /* 0x0000002202000986 */ /* 0x0005e4000c101b14 */
.L_x_1:
[----:B-1-34-:R-:W-:Y:S05]  /*0d20*/  BSYNC.RECONVERGENT B0 ;  /* 0x0000000000007941 */ /* 0x01afea0003800200 */
.L_x_0:
[----:B------:R-:W-:Y:S01]  /*0d30*/  IADD3 R0, PT, PT, R0, UR19, RZ ;  /* 0x0000001300007c10 */ /* 0x000fe2000fffe0ff */
[----:B------:R-:W-:Y:S06]  /*0d40*/  BRA.U UP0, `(.L_x_2) ;  /* 0xfffffff500487547 */ /* 0x000fec000b83ffff */
[----:B------:R-:W-:Y:S05]  /*0d50*/  EXIT ;  /* 0x000000000000794d */ /* 0x000fea0003800000 */
.L_x_3:
[----:B------:R-:W-:-:S00]  /*0d60*/  BRA `(.L_x_3) ;  /* 0xfffffffc00fc7947 */ /* 0x000fc0000383ffff */
[----:B------:R-:W-:-:S00]  /*0d70*/  NOP ;  /* 0x0000000000007918 */ /* 0x000fc00000000000 */
        /* <DEDUP_REMOVED lines=8> */
.L_x_12:


//--------------------- .text._Z13dvc_InitD3Q19PcPdS0_iii --------------------------
	.section	.text._Z13dvc_InitD3Q19PcPdS0_iii,"ax",@progbits
	.align	128
        .global         _Z13dvc_InitD3Q19PcPdS0_iii
        .type           _Z13dvc_InitD3Q19PcPdS0_iii,@function
        .size           _Z13dvc_InitD3Q19PcPdS0_iii,(.L_x_13 - _Z13dvc_InitD3Q19PcPdS0_iii)
        .other          _Z13dvc_InitD3Q19PcPdS0_iii,@"STO_CUDA_ENTRY STV_DEFAULT"
_Z13dvc_InitD3Q19PcPdS0_iii:
.text._Z13dvc_InitD3Q19PcPdS0_iii:
[----:B------:R-:W-:Y:S08]  /*0000*/  LDC R1, c[0x0][0x37c] ;  /* 0x0000df00ff017b82 */ /* 0x000ff00000000800 */
[----:B------:R-:W0:Y:S01]  /*0010*/  LDC R0, c[0x0][0x3a0] ;  /* 0x0000e800ff007b82 */ /* 0x000e220000000800 */
[----:B------:R-:W1:Y:S02]  /*0020*/  LDCU.64 UR4, c[0x0][0x398] ;  /* 0x00007300ff0477ac */ /* 0x000e640008000a00 */
[----:B-1----:R-:W-:-:S06]  /*0030*/  UIMAD UR4, UR5, UR4, URZ ;  /* 0x00000004050472a4 */ /* 0x002fcc000f8e02ff */
[----:B0-----:R-:W-:-:S05]  /*0040*/  IMAD R0, R0, UR4, RZ ;  /* 0x0000000400007c24 */ /* 0x001fca000f8e02ff */
[----:B------:R-:W-:-:S13]  /*0050*/  ISETP.GE.AND P0, PT, R0, -0xfff, PT ;  /* 0xfffff0010000780c */ /* 0x000fda0003f06270 */
[----:B------:R-:W-:Y:S05]  /*0060*/  @!P0 EXIT ;  /* 0x000000000000894d */ /* 0x000fea0003800000 */
[----:B------:R-:W0:Y:S01]  /*0070*/  S2UR UR4, SR_CTAID.X ;  /* 0x00000000000479c3 */ /* 0x000e220000002500 */
[----:B------:R-:W1:Y:S01]  /*0080*/  S2R R8, SR_TID.X ;  /* 0x0000000000087919 */ /* 0x000e620000002100 */
[----:B------:R-:W-:Y:S01]  /*0090*/  SHF.R.S32.HI R3, RZ, 0x1f, R0 ;  /* 0x0000001fff037819 */ /* 0x000fe20000011400 */
[----:B------:R-:W2:Y:S03]  /*00a0*/  LDCU.64 UR6, c[0x0][0x358] ;  /* 0x00006b00ff0677ac */ /* 0x000ea60008000a00 */
[----:B------:R-:W-:Y:S01]  /*00b0*/  LEA.HI R3, R3, R0, RZ, 0xc ;  /* 0x0000000003037211 */ /* 0x000fe200078f60ff */
[----:B------:R-:W3:Y:S01]  /*00c0*/  LDCU.64 UR8, c[0x0][0x388] ;  /* 0x00007100ff0877ac */ /* 0x000ee20008000a00 */
[----:B------:R-:W0:Y:S02]  /*00d0*/  LDC R2, c[0x0][0x360] ;  /* 0x0000d800ff027b82 */ /* 0x000e240000000800 */
[----:B------:R-:W-:-:S06]  /*00e0*/  SHF.R.S32.HI R4, RZ, 0xc, R3 ;  /* 0x0000000cff047819 */ /* 0x000fcc0000011403 */
[----:B------:R-:W4:Y:S01]  /*00f0*/  LDC.64 R6, c[0x0][0x390] ;  /* 0x0000e400ff067b82 */ /* 0x000f220000000a00 */
[----:B0-----:R-:W-:Y:S01]  /*0100*/  IMAD R3, R2, UR4, RZ ;  /* 0x0000000402037c24 */ /* 0x001fe2000f8e02ff */
[----:B------:R-:W0:Y:S03]  /*0110*/  LDCU.64 UR4, c[0x0][0x380] ;  /* 0x00007000ff0477ac */ /* 0x000e260008000a00 */
[C---:B------:R-:W-:Y:S01]  /*0120*/  IMAD R3, R4.reuse, R3, R3 ;  /* 0x0000000304037224 */ /* 0x040fe200078e0203 */
[----:B------:R-:W-:-:S04]  /*0130*/  IADD3 R4, PT, PT, -R4, RZ, RZ ;  /* 0x000000ff04047210 */ /* 0x000fc80007ffe1ff */
[----:B-1----:R-:W-:-:S05]  /*0140*/  IADD3 R3, PT, PT, R3, R8, RZ ;  /* 0x0000000803037210 */ /* 0x002fca0007ffe0ff */
[----:B--234-:R-:W-:-:S07]  /*0150*/  IMAD R5, R0, 0x9, R3 ;  /* 0x0000000900057824 */ /* 0x01cfce00078e0203 */
.L_x_8:
[----:B------:R-:W-:Y:S01]  /*0160*/  ISETP.GE.AND P0, PT, R3, R0, PT ;  /* 0x000000000300720c */ /* 0x000fe20003f06270 */
[----:B------:R-:W-:Y:S04]  /*0170*/  BSSY.RECONVERGENT B0, `(.L_x_4) ;  /* 0x0000063000007945 */ /* 0x000fe80003800200 */
[----:B------:R-:W-:Y:S08]  /*0180*/  BSSY.RELIABLE B1, `(.L_x_5) ;  /* 0x0000037000017945 */ /* 0x000ff00003800100 */
[----:B-1-3--:R-:W-:Y:S05]  /*0190*/  @P0 BRA `(.L_x_6) ;  /* 0x0000000000d40947 */ /* 0x00afea0003800000 */
[----:B0-----:R-:W-:-:S04]  /*01a0*/  IADD3 R8, P0, PT, R3, UR4, RZ ;  /* 0x0000000403087c10 */ /* 0x001fc8000ff1e0ff */
[----:B------:R-:W-:-:S05]  /*01b0*/  LEA.HI.X.SX32 R9, R3, UR5, 0x1, P0 ;  /* 0x0000000503097c11 */ /* 0x000fca00080f0eff */
[----:B------:R-:W2:Y:S02]  /*01c0*/  LDG.E.S8 R8, desc[UR6][R8.64] ;  /* 0x0000000608087981 */ /* 0x000ea4000c1e1300 */
[----:B--2---:R-:W-:-:S13]  /*01d0*/  ISETP.GE.AND P0, PT, R8, 0x1, PT ;  /* 0x000000010800780c */ /* 0x004fda0003f06270 */
[----:B------:R-:W-:Y:S05]  /*01e0*/  @P0 BREAK.RELIABLE B1 ;  /* 0x0000000000010942 */ /* 0x000fea0003800100 */
[----:B------:R-:W-:Y:S05]  /*01f0*/  @!P0 BRA `(.L_x_6) ;  /* 0x0000000000bc8947 */ /* 0x000fea0003800000 */
[----:B------:R-:W-:Y:S01]  /*0200*/  MOV R8, UR8 ;  /* 0x0000000800087c02 */ /* 0x000fe20008000f00 */
[----:B------:R-:W-:Y:S01]  /*0210*/  IMAD.WIDE R16, R3, 0x8, R6 ;  /* 0x0000000803107825 */ /* 0x000fe200078e0206 */
[----:B------:R-:W-:-:S03]  /*0220*/  MOV R9, UR9 ;  /* 0x0000000900097c02 */ /* 0x000fc60008000f00 */
[----:B------:R-:W-:Y:S01]  /*0230*/  HFMA2 R22, -RZ, RZ, 85.3125, 85.3125 ;  /* 0x55555555ff167431 */ /* 0x000fe200000001ff */
[----:B------:R-:W-:Y:S01]  /*0240*/  MOV R23, 0x3fd55555 ;  /* 0x3fd5555500177802 */ /* 0x000fe20000000f00 */
[----:B------:R-:W-:-:S04]  /*0250*/  IMAD.WIDE R14, R3, 0x8, R8 ;  /* 0x00000008030e7825 */ /* 0x000fc800078e0208 */
[C---:B------:R-:W-:Y:S01]  /*0260*/  IMAD.WIDE R20, R0.reuse, 0x8, R16 ;  /* 0x0000000800147825 */ /* 0x040fe200078e0210 */
[----:B------:R0:W-:Y:S03]  /*0270*/  STG.E.64 desc[UR6][R14.64], R22 ;  /* 0x000000160e007986 */ /* 0x0001e6000c101b06 */
[----:B------:R-:W-:-:S04]  /*0280*/  IMAD.WIDE R18, R0, 0x8, R14 ;  /* 0x0000000800127825 */ /* 0x000fc800078e020e */
[----:B------:R-:W-:-:S04]  /*0290*/  IMAD.WIDE R12, R0, 0x8, R20 ;  /* 0x00000008000c7825 */ /* 0x000fc800078e0214 */
[----:B------:R-:W-:-:S04]  /*02a0*/  IMAD.WIDE R10, R0, 0x8, R18 ;  /* 0x00000008000a7825 */ /* 0x000fc800078e0212 */
[----:B0-----:R-:W-:Y:S02]  /*02b0*/  HFMA2 R22, -RZ, RZ, 0.004337310791015625, -7.109375 ;  /* 0x1c71c71cff167431 */ /* 0x001fe400000001ff */
[----:B------:R-:W-:Y:S01]  /*02c0*/  IMAD.WIDE R28, R0, 0x8, R12 ;  /* 0x00000008001c7825 */ /* 0x000fe200078e020c */
[----:B------:R-:W-:-:S03]  /*02d0*/  MOV R23, 0x3fac71c7 ;  /* 0x3fac71c700177802 */ /* 0x000fc60000000f00 */
[C---:B------:R-:W-:Y:S02]  /*02e0*/  IMAD.WIDE R14, R0.reuse, 0x8, R10 ;  /* 0x00000008000e7825 */ /* 0x040fe400078e020a */
[----:B------:R-:W-:Y:S02]  /*02f0*/  STG.E.64 desc[UR6][R16.64], R22 ;  /* 0x0000001610007986 */ /* 0x000fe4000c101b06 */
[C---:B------:R-:W-:Y:S02]  /*0300*/  IMAD.WIDE R24, R0.reuse, 0x8, R28 ;  /* 0x0000000800187825 */ /* 0x040fe400078e021c */
[----:B------:R-:W-:Y:S02]  /*0310*/  STG.E.64 desc[UR6][R18.64], R22 ;  /* 0x0000001612007986 */ /* 0x000fe4000c101b06 */
[C---:B------:R-:W-:Y:S02]  /*0320*/  IMAD.WIDE R26, R0.reuse, 0x8, R14 ;  /* 0x00000008001a7825 */ /* 0x040fe400078e020e */
[----:B------:R-:W-:Y:S04]  /*0330*/  STG.E.64 desc[UR6][R20.64], R22 ;  /* 0x0000001614007986 */ /* 0x000fe8000c101b06 */
[----:B------:R0:W-:Y:S04]  /*0340*/  STG.E.64 desc[UR6][R10.64], R22 ;  /* 0x000000160a007986 */ /* 0x0001e8000c101b06 */
[----:B------:R1:W-:Y:S04]  /*0350*/  STG.E.64 desc[UR6][R12.64], R22 ;  /* 0x000000160c007986 */ /* 0x0003e8000c101b06 */
[----:B------:R2:W-:Y:S01]  /*0360*/  STG.E.64 desc[UR6][R14.64], R22 ;  /* 0x000000160e007986 */ /* 0x0005e2000c101b06 */
[----:B0-----:R-:W-:-:S04]  /*0370*/  IMAD.WIDE R10, R0, 0x8, R24 ;  /* 0x00000008000a7825 */ /* 0x001fc800078e0218 */
[----:B-1----:R-:W-:-:S04]  /*0380*/  IMAD.WIDE R12, R0, 0x8, R26 ;  /* 0x00000008000c7825 */ /* 0x002fc800078e021a */
[----:B--2---:R-:W-:Y:S02]  /*0390*/  HFMA2 R14, -RZ, RZ, 0.004337310791015625, -7.13671875 ;  /* 0x1c71c723ff0e7431 */ /* 0x004fe400000001ff */
[----:B------:R-:W-:Y:S01]  /*03a0*/  IMAD.WIDE R16, R0, 0x8, R10 ;  /* 0x0000000800107825 */ /* 0x000fe200078e020a */
[----:B------:R-:W-:-:S03]  /*03b0*/  MOV R15, 0x3f9c71c7 ;  /* 0x3f9c71c7000f7802 */ /* 0x000fc60000000f00 */
[C---:B------:R-:W-:Y:S02]  /*03c0*/  IMAD.WIDE R18, R0.reuse, 0x8, R12 ;  /* 0x0000000800127825 */ /* 0x040fe400078e020c */
[----:B------:R-:W-:Y:S02]  /*03d0*/  STG.E.64 desc[UR6][R28.64], R14 ;  /* 0x0000000e1c007986 */ /* 0x000fe4000c101b06 */
[C---:B------:R-:W-:Y:S02]  /*03e0*/  IMAD.WIDE R20, R0.reuse, 0x8, R16 ;  /* 0x0000000800147825 */ /* 0x040fe400078e0210 */
[----:B------:R-:W-:Y:S02]  /*03f0*/  STG.E.64 desc[UR6][R26.64], R14 ;  /* 0x0000000e1a007986 */ /* 0x000fe4000c101b06 */
[----:B------:R-:W-:Y:S02]  /*0400*/  IMAD.WIDE R22, R0, 0x8, R18 ;  /* 0x0000000800167825 */ /* 0x000fe400078e0212 */
[----:B------:R0:W-:Y:S04]  /*0410*/  STG.E.64 desc[UR6][R24.64], R14 ;  /* 0x0000000e18007986 */ /* 0x0001e8000c101b06 */
[----:B------:R1:W-:Y:S04]  /*0420*/  STG.E.64 desc[UR6][R12.64], R14 ;  /* 0x0000000e0c007986 */ /* 0x0003e8000c101b06 */
[----:B------:R2:W-:Y:S04]  /*0430*/  STG.E.64 desc[UR6][R10.64], R14 ;  /* 0x0000000e0a007986 */ /* 0x0005e8000c101b06 */
[----:B------:R3:W-:Y:S01]  /*0440*/  STG.E.64 desc[UR6][R18.64], R14 ;  /* 0x0000000e12007986 */ /* 0x0007e2000c101b06 */
[----:B0-----:R-:W-:Y:S01]  /*0450*/  HFMA2 R24, -RZ, RZ, 0.004337310791015625, -7.13671875 ;  /* 0x1c71c723ff187431 */ /* 0x001fe200000001ff */
[----:B------:R-:W-:-:S02]  /*0460*/  MOV R25, 0x3f9c71c7 ;  /* 0x3f9c71c700197802 */ /* 0x000fc40000000f00 */
[----:B------:R3:W-:Y:S01]  /*0470*/  STG.E.64 desc[UR6][R16.64], R14 ;  /* 0x0000000e10007986 */ /* 0x0007e2000c101b06 */
[----:B-1----:R-:W-:-:S03]  /*0480*/  IMAD.WIDE R12, R0, 0x8, R20 ;  /* 0x00000008000c7825 */ /* 0x002fc600078e0214 */
[----:B------:R3:W-:Y:S01]  /*0490*/  STG.E.64 desc[UR6][R22.64], R14 ;  /* 0x0000000e16007986 */ /* 0x0007e2000c101b06 */
[----:B--2---:R-:W-:-:S03]  /*04a0*/  IMAD.WIDE R10, R0, 0x8, R22 ;  /* 0x00000008000a7825 */ /* 0x004fc600078e0216 */
[----:B------:R3:W-:Y:S04]  /*04b0*/  STG.E.64 desc[UR6][R20.64], R14 ;  /* 0x0000000e14007986 */ /* 0x0007e8000c101b06 */
[----:B------:R3:W-:Y:S04]  /*04c0*/  STG.E.64 desc[UR6][R10.64], R14 ;  /* 0x0000000e0a007986 */ /* 0x0007e8000c101b06 */
[----:B------:R3:W-:Y:S01]  /*04d0*/  STG.E.64 desc[UR6][R12.64], R14 ;  /* 0x0000000e0c007986 */ /* 0x0007e2000c101b06 */
[----:B------:R-:W-:Y:S05]  /*04e0*/  BRA `(.L_x_7) ;  /* 0x0000000000ac7947 */ /* 0x000fea0003800000 */
.L_x_6:
[----:B0-----:R-:W-:Y:S05]  /*04f0*/  BSYNC.RELIABLE B1 ;  /* 0x0000000000017941 */ /* 0x001fea0003800100 */
.L_x_5:
[----:B------:R-:W-:Y:S01]  /*0500*/  MOV R8, UR8 ;  /* 0x0000000800087c02 */ /* 0x000fe20008000f00 */
[----:B------:R-:W-:Y:S01]  /*0510*/  IMAD.WIDE R16, R3, 0x8, R6 ;  /* 0x0000000803107825 */ /* 0x000fe200078e0206 */
[----:B------:R-:W-:-:S03]  /*0520*/  MOV R9, UR9 ;  /* 0x0000000900097c02 */ /* 0x000fc60008000f00 */
[----:B------:R-:W-:Y:S01]  /*0530*/  HFMA2 R10, -RZ, RZ, 0, 0 ;  /* 0x00000000ff0a7431 */ /* 0x000fe200000001ff */
[----:B------:R-:W-:Y:S01]  /*0540*/  MOV R11, 0xbff00000 ;  /* 0xbff00000000b7802 */ /* 0x000fe20000000f00 */
[----:B------:R-:W-:-:S04]  /*0550*/  IMAD.WIDE R14, R3, 0x8, R8 ;  /* 0x00000008030e7825 */ /* 0x000fc800078e0208 */
[C---:B------:R-:W-:Y:S01]  /*0560*/  IMAD.WIDE R28, R0.reuse, 0x8, R16 ;  /* 0x00000008001c7825 */ /* 0x040fe200078e0210 */
[----:B------:R0:W-:Y:S03]  /*0570*/  STG.E.64 desc[UR6][R14.64], R10 ;  /* 0x0000000a0e007986 */ /* 0x0001e6000c101b06 */
[C---:B------:R-:W-:Y:S01]  /*0580*/  IMAD.WIDE R26, R0.reuse, 0x8, R14 ;  /* 0x00000008001a7825 */ /* 0x040fe200078e020e */
[----:B------:R1:W-:Y:S03]  /*0590*/  STG.E.64 desc[UR6][R16.64], R10 ;  /* 0x0000000a10007986 */ /* 0x0003e6000c101b06 */
[C---:B------:R-:W-:Y:S01]  /*05a0*/  IMAD.WIDE R18, R0.reuse, 0x8, R28 ;  /* 0x0000000800127825 */ /* 0x040fe200078e021c */
[----:B------:R-:W-:Y:S03]  /*05b0*/  STG.E.64 desc[UR6][R26.64], R10 ;  /* 0x0000000a1a007986 */ /* 0x000fe6000c101b06 */
[C---:B------:R-:W-:Y:S01]  /*05c0*/  IMAD.WIDE R12, R0.reuse, 0x8, R26 ;  /* 0x00000008000c7825 */ /* 0x040fe200078e021a */
[----:B------:R-:W-:Y:S03]  /*05d0*/  STG.E.64 desc[UR6][R28.64], R10 ;  /* 0x0000000a1c007986 */ /* 0x000fe6000c101b06 */
[C---:B------:R-:W-:Y:S01]  /*05e0*/  IMAD.WIDE R22, R0.reuse, 0x8, R18 ;  /* 0x0000000800167825 */ /* 0x040fe200078e0212 */
[----:B------:R2:W-:Y:S03]  /*05f0*/  STG.E.64 desc[UR6][R12.64], R10 ;  /* 0x0000000a0c007986 */ /* 0x0005e6000c101b06 */
[C---:B0-----:R-:W-:Y:S01]  /*0600*/  IMAD.WIDE R14, R0.reuse, 0x8, R12 ;  /* 0x00000008000e7825 */ /* 0x041fe200078e020c */
[----:B------:R0:W-:Y:S03]  /*0610*/  STG.E.64 desc[UR6][R18.64], R10 ;  /* 0x0000000a12007986 */ /* 0x0001e6000c101b06 */
[C---:B-1----:R-:W-:Y:S01]  /*0620*/  IMAD.WIDE R16, R0.reuse, 0x8, R22 ;  /* 0x0000000800107825 */ /* 0x042fe200078e0216 */
[----:B------:R1:W-:Y:S03]  /*0630*/  STG.E.64 desc[UR6][R14.64], R10 ;  /* 0x0000000a0e007986 */ /* 0x0003e6000c101b06 */
[C---:B------:R-:W-:Y:S01]  /*0640*/  IMAD.WIDE R24, R0.reuse, 0x8, R14 ;  /* 0x0000000800187825 */ /* 0x040fe200078e020e */
[----:B------:R-:W-:Y:S03]  /*0650*/  STG.E.64 desc[UR6][R22.64], R10 ;  /* 0x0000000a16007986 */ /* 0x000fe6000c101b06 */
[C---:B--2---:R-:W-:Y:S01]  /*0660*/  IMAD.WIDE R12, R0.reuse, 0x8, R16 ;  /* 0x00000008000c7825 */ /* 0x044fe200078e0210 */
[----:B------:R2:W-:Y:S03]  /*0670*/  STG.E.64 desc[UR6][R24.64], R10 ;  /* 0x0000000a18007986 */ /* 0x0005e6000c101b06 */
[C---:B------:R-:W-:Y:S01]  /*0680*/  IMAD.WIDE R20, R0.reuse, 0x8, R24 ;  /* 0x0000000800147825 */ /* 0x040fe200078e0218 */
[----:B------:R3:W-:Y:S03]  /*0690*/  STG.E.64 desc[UR6][R16.64], R10 ;  /* 0x0000000a10007986 */ /* 0x0007e6000c101b06 */
[C---:B0-----:R-:W-:Y:S01]  /*06a0*/  IMAD.WIDE R18, R0.reuse, 0x8, R12 ;  /* 0x0000000800127825 */ /* 0x041fe200078e020c */
[----:B------:R-:W-:Y:S03]  /*06b0*/  STG.E.64 desc[UR6][R20.64], R10 ;  /* 0x0000000a14007986 */ /* 0x000fe6000c101b06 */
[----:B-1----:R-:W-:Y:S01]  /*06c0*/  IMAD.WIDE R14, R0, 0x8, R20 ;  /* 0x00000008000e7825 */ /* 0x002fe200078e0214 */
[----:B------:R0:W-:Y:S03]  /*06d0*/  STG.E.64 desc[UR6][R12.64], R10 ;  /* 0x0000000a0c007986 */ /* 0x0001e6000c101b06 */
[----:B--2---:R-:W-:-:S02]  /*06e0*/  HFMA2 R24, -RZ, RZ, 0, 0 ;  /* 0x00000000ff187431 */ /* 0x004fc400000001ff */
[C---:B------:R-:W-:Y:S01]  /*06f0*/  IMAD.WIDE R26, R0.reuse, 0x8, R18 ;  /* 0x00000008001a7825 */ /* 0x040fe200078e0212 */
[----:B------:R1:W-:Y:S01]  /*0700*/  STG.E.64 desc[UR6][R14.64], R10 ;  /* 0x0000000a0e007986 */ /* 0x0003e2000c101b06 */
[----:B------:R-:W-:Y:S02]  /*0710*/  MOV R25, 0xbff00000 ;  /* 0xbff0000000197802 */ /* 0x000fe40000000f00 */
[C---:B------:R-:W-:Y:S01]  /*0720*/  IMAD.WIDE R28, R0.reuse, 0x8, R14 ;  /* 0x00000008001c7825 */ /* 0x040fe200078e020e */
[----:B------:R1:W-:Y:S03]  /*0730*/  STG.E.64 desc[UR6][R18.64], R10 ;  /* 0x0000000a12007986 */ /* 0x0003e6000c101b06 */
[C---:B---3--:R-:W-:Y:S01]  /*0740*/  IMAD.WIDE R16, R0.reuse, 0x8, R26 ;  /* 0x0000000800107825 */ /* 0x048fe200078e021a */
[----:B------:R1:W-:Y:S03]  /*0750*/  STG.E.64 desc[UR6][R28.64], R10 ;  /* 0x0000000a1c007986 */ /* 0x0003e6000c101b06 */
[----:B0-----:R-:W-:Y:S01]  /*0760*/  IMAD.WIDE R12, R0, 0x8, R28 ;  /* 0x00000008000c7825 */ /* 0x001fe200078e021c */
[----:B------:R1:W-:Y:S04]  /*0770*/  STG.E.64 desc[UR6][R26.64], R10 ;  /* 0x0000000a1a007986 */ /* 0x0003e8000c101b06 */
[----:B------:R1:W-:Y:S04]  /*0780*/  STG.E.64 desc[UR6][R12.64], R10 ;  /* 0x0000000a0c007986 */ /* 0x0003e8000c101b06 */
[----:B------:R1:W-:Y:S02]  /*0790*/  STG.E.64 desc[UR6][R16.64], R10 ;  /* 0x0000000a10007986 */ /* 0x0003e4000c101b06 */
.L_x_7:
[----:B------:R-:W-:Y:S05]  /*07a0*/  BSYNC.RECONVERGENT B0 ;  /* 0x0000000000007941 */ /* 0x000fea0003800200 */
.L_x_4:
[----:B------:R-:W-:Y:S05]  /*07b0*/  WARPSYNC.ALL ;  /* 0x0000000000007948 */ /* 0x000fea0003800000 */
[----:B------:R-:W-:Y:S01]  /*07c0*/  IMAD.WIDE R8, R5, 0x8, R8 ;  /* 0x0000000805087825 */ /* 0x000fe200078e0208 */
[----:B------:R-:W-:Y:S02]  /*07d0*/  IADD3 R4, PT, PT, R4, 0x1, RZ ;  /* 0x0000000104047810 */ /* 0x000fe40007ffe0ff */
[----:B------:R-:W-:Y:S02]  /*07e0*/  IADD3 R3, PT, PT, R2, R3, RZ ;  /* 0x0000000302037210 */ /* 0x000fe40007ffe0ff */
[----:B------:R2:W-:Y:S01]  /*07f0*/  STG.E.64 desc[UR6][R8.64], R24 ;  /* 0x0000001808007986 */ /* 0x0005e2000c101b06 */
[----:B------:R-:W-:-:S02]  /*0800*/  ISETP.NE.AND P0, PT, R4, 0x1, PT ;  /* 0x000000010400780c */ /* 0x000fc40003f05270 */
[----:B------:R-:W-:-:S11]  /*0810*/  IADD3 R5, PT, PT, R2, R5, RZ ;  /* 0x0000000502057210 */ /* 0x000fd60007ffe0ff */
[----:B--2---:R-:W-:Y:S05]  /*0820*/  @P0 BRA `(.L_x_8) ;  /* 0xfffffff8004c0947 */ /* 0x004fea000383ffff */
[----:B------:R-:W-:Y:S05]  /*0830*/  EXIT ;  /* 0x000000000000794d */ /* 0x000fea0003800000 */
.L_x_9:
        /* <DEDUP_REMOVED lines=12> */
.L_x_13:


//--------------------- .text._Z14dvc_UnpackDistiiiiPiiiPdS0_iii --------------------------
	.section	.text._Z14dvc_UnpackDistiiiiPiiiPdS0_iii,"ax",@progbits
	.align	128
        .global         _Z14dvc_UnpackDistiiiiPiiiPdS0_iii
        .type           _Z14dvc_UnpackDistiiiiPiiiPdS0_iii,@function
        .size           _Z14dvc_UnpackDistiiiiPiiiPdS0_iii,(.L_x_14 - _Z14dvc_UnpackDistiiiiPiiiPdS0_iii)
        .other          _Z14dvc_UnpackDistiiiiPiiiPdS0_iii,@"STO_CUDA_ENTRY STV_DEFAULT"
_Z14dvc_UnpackDistiiiiPiiiPdS0_iii:
.text._Z14dvc_UnpackDistiiiiPiiiPdS0_iii:
[----:B------:R-:W-:Y:S01]  /*0000*/  LDC R1, c[0x0][0x37c] ;  /* 0x0000df00ff017b82 */ /* 0x000fe20000000800 */
[----:B------:R-:W0:Y:S07]  /*0010*/  S2R R0, SR_TID.X ;  /* 0x0000000000007919 */ /* 0x000e2e0000002100 */
[----:B------:R-:W0:Y:S01]  /*0020*/  S2UR UR4, SR_CTAID.X ;  /* 0x00000000000479c3 */ /* 0x000e220000002500 */
[----:B------:R-:W1:Y:S07]  /*0030*/  LDCU UR5, c[0x0][0x39c] ;  /* 0x00007380ff0577ac */ /* 0x000e6e0008000800 */
[----:B------:R-:W0:Y:S02]  /*0040*/  LDC R5, c[0x0][0x360] ;  /* 0x0000d800ff057b82 */ /* 0x000e240000000800 */
[----:B0-----:R-:W-:-:S05]  /*0050*/  IMAD R5, R5, UR4, R0 ;  /* 0x0000000405057c24 */ /* 0x001fca000f8e0200 */
[----:B-1----:R-:W-:-:S13]  /*0060*/  ISETP.GE.AND P0, PT, R5, UR5, PT ;  /* 0x0000000505007c0c */ /* 0x002fda000bf06270 */
[----:B------:R-:W-:Y:S05]  /*0070*/  @P0 EXIT ;  /* 0x000000000000094d */ /* 0x000fea0003800000 */
[----:B------:R-:W0:Y:S01]  /*0080*/  LDC.64 R8, c[0x0][0x390] ;  /* 0x0000e400ff087b82 */ /* 0x000e220000000a00 */
[----:B------:R-:W1:Y:S01]  /*0090*/  LDCU.64 UR4, c[0x0][0x358] ;  /* 0x00006b00ff0477ac */ /* 0x000e620008000a00 */
[----:B------:R-:W2:Y:S06]  /*00a0*/  LDCU UR6, c[0x0][0x398] ;  /* 0x00007300ff0677ac */ /* 0x000eac0008000800 */
[----:B------:R-:W3:Y:S01]  /*00b0*/  LDC.64 R2, c[0x0][0x3a0] ;  /* 0x0000e800ff027b82 */ /* 0x000ee20000000a00 */
[----:B------:R-:W4:Y:S01]  /*00c0*/  LDCU.128 UR8, c[0x0][0x380] ;  /* 0x00007000ff0877ac */ /* 0x000f220008000c00 */
[----:B0-----:R-:W-:-:S05]  /*00d0*/  IMAD.WIDE R8, R5, 0x4, R8 ;  /* 0x0000000405087825 */ /* 0x001fca00078e0208 */
[----:B-1----:R0:W5:Y:S01]  /*00e0*/  LDG.E R0, desc[UR4][R8.64] ;  /* 0x0000000408007981 */ /* 0x002162000c1e1900 */
[----:B--2---:R-:W-:Y:S01]  /*00f0*/  VIADD R5, R5, UR6 ;  /* 0x0000000605057c36 */ /* 0x004fe20008000000 */
[----:B------:R-:W1:Y:S03]  /*0100*/  LDCU UR6, c[0x0][0x3b8] ;  /* 0x00007700ff0677ac */ /* 0x000e660008000800 */
[----:B---3--:R-:W-:Y:S02]  /*0110*/  IMAD.WIDE R2, R5, 0x8, R2 ;  /* 0x0000000805027825 */ /* 0x008fe400078e0202 */
[----:B------:R-:W2:Y:S04]  /*0120*/  LDC.64 R4, c[0x0][0x3b0] ;  /* 0x0000ec00ff047b82 */ /* 0x000ea80000000a00 */
[----:B------:R-:W3:Y:S01]  /*0130*/  LDG.E.64 R2, desc[UR4][R2.64] ;  /* 0x0000000402027981 */ /* 0x000ee2000c1e1b00 */
[----:B--2---:R-:W-:-:S05]  /*0140*/  IMAD R7, R5, R4, RZ ;  /* 0x0000000405077224 */ /* 0x004fca00078e02ff */
[-C--:B------:R-:W-:Y:S02]  /*0150*/  IABS R12, R7.reuse ;  /* 0x00000007000c7213 */ /* 0x080fe40000000000 */
[----:B------:R-:W-:Y:S02]  /*0160*/  IABS R13, R7 ;  /* 0x00000007000d7213 */ /* 0x000fe40000000000 */
[----:B------:R-:W2:Y:S02]  /*0170*/  I2F.RP R6, R12 ;  /* 0x0000000c00067306 */ /* 0x000ea40000209400 */
[----:B------:R-:W-:-:S06]  /*0180*/  IADD3 R13, PT, PT, RZ, -R13, RZ ;  /* 0x8000000dff0d7210 */ /* 0x000fcc0007ffe0ff */
[----:B--2---:R-:W0:Y:S02]  /*0190*/  MUFU.RCP R6, R6 ;  /* 0x0000000600067308 */ /* 0x004e240000001000 */
[----:B0-----:R-:W-:Y:S01]  /*01a0*/  VIADD R8, R6, 0xffffffe ;  /* 0x0ffffffe06087836 */ /* 0x001fe20000000000 */
[----:B------:R-:W-:-:S05]  /*01b0*/  IABS R6, R4 ;  /* 0x0000000400067213 */ /* 0x000fca0000000000 */
[----:B------:R0:W2:Y:S02]  /*01c0*/  F2I.FTZ.U32.TRUNC.NTZ R9, R8 ;  /* 0x0000000800097305 */ /* 0x0000a4000021f000 */
[----:B0-----:R-:W-:Y:S01]  /*01d0*/  IMAD.MOV.U32 R8, RZ, RZ, RZ ;  /* 0x000000ffff087224 */ /* 0x001fe200078e00ff */
[----:B--2---:R-:W-:-:S05]  /*01e0*/  IADD3 R11, PT, PT, RZ, -R9, RZ ;  /* 0x80000009ff0b7210 */ /* 0x004fca0007ffe0ff */
[----:B------:R-:W-:-:S04]  /*01f0*/  IMAD R11, R11, R12, RZ ;  /* 0x0000000c0b0b7224 */ /* 0x000fc800078e02ff */
[----:B------:R-:W-:Y:S01]  /*0200*/  IMAD.HI.U32 R9, R9, R11, R8 ;  /* 0x0000000b09097227 */ /* 0x000fe200078e0008 */
[----:B-----5:R-:W-:-:S05]  /*0210*/  IABS R10, R0 ;  /* 0x00000000000a7213 */ /* 0x020fca0000000000 */
[----:B------:R-:W-:Y:S02]  /*0220*/  IMAD.MOV.U32 R11, RZ, RZ, R10 ;  /* 0x000000ffff0b7224 */ /* 0x000fe400078e000a */
[----:B------:R-:W0:Y:S02]  /*0230*/  I2F.RP R10, R6 ;  /* 0x00000006000a7306 */ /* 0x000e240000209400 */
[----:B------:R-:W-:-:S04]  /*0240*/  IMAD.HI.U32 R8, R9, R11, RZ ;  /* 0x0000000b09087227 */ /* 0x000fc800078e00ff */
[----:B------:R-:W-:-:S05]  /*0250*/  IMAD R9, R8, R13, R11 ;  /* 0x0000000d08097224 */ /* 0x000fca00078e020b */
[----:B------:R-:W-:Y:S01]  /*0260*/  ISETP.GT.U32.AND P2, PT, R12, R9, PT ;  /* 0x000000090c00720c */ /* 0x000fe20003f44070 */
[----:B0-----:R-:W0:-:S12]  /*0270*/  MUFU.RCP R10, R10 ;  /* 0x0000000a000a7308 */ /* 0x001e180000001000 */
[-C--:B------:R-:W-:Y:S01]  /*0280*/  @!P2 IADD3 R9, PT, PT, R9, -R12.reuse, RZ ;  /* 0x8000000c0909a210 */ /* 0x080fe20007ffe0ff */
[----:B------:R-:W-:Y:S01]  /*0290*/  @!P2 VIADD R8, R8, 0x1 ;  /* 0x000000010808a836 */ /* 0x000fe20000000000 */
[----:B------:R-:W-:Y:S02]  /*02a0*/  ISETP.NE.AND P2, PT, R7, RZ, PT ;  /* 0x000000ff0700720c */ /* 0x000fe40003f45270 */
[----:B------:R-:W-:Y:S02]  /*02b0*/  ISETP.GE.U32.AND P0, PT, R9, R12, PT ;  /* 0x0000000c0900720c */ /* 0x000fe40003f06070 */
[----:B------:R-:W-:-:S04]  /*02c0*/  LOP3.LUT R9, R0, R7, RZ, 0x3c, !PT ;  /* 0x0000000700097212 */ /* 0x000fc800078e3cff */
[----:B------:R-:W-:Y:S02]  /*02d0*/  ISETP.GE.AND P1, PT, R9, RZ, PT ;  /* 0x000000ff0900720c */ /* 0x000fe40003f26270 */
[----:B0-----:R-:W-:-:S05]  /*02e0*/  IADD3 R9, PT, PT, R10, 0xffffffe, RZ ;  /* 0x0ffffffe0a097810 */ /* 0x001fca0007ffe0ff */
[----:B------:R-:W-:Y:S01]  /*02f0*/  @P0 VIADD R8, R8, 0x1 ;  /* 0x0000000108080836 */ /* 0x000fe20000000000 */
[----:B------:R-:W0:Y:S04]  /*0300*/  F2I.FTZ.U32.TRUNC.NTZ R9, R9 ;  /* 0x0000000900097305 */ /* 0x000e28000021f000 */
[----:B------:R-:W-:Y:S01]  /*0310*/  MOV R12, R8 ;  /* 0x00000008000c7202 */ /* 0x000fe20000000f00 */
[----:B------:R-:W-:-:S04]  /*0320*/  HFMA2 R8, -RZ, RZ, 0, 0 ;  /* 0x00000000ff087431 */ /* 0x000fc800000001ff */
[----:B------:R-:W-:Y:S01]  /*0330*/  @!P1 IMAD.MOV R12, RZ, RZ, -R12 ;  /* 0x000000ffff0c9224 */ /* 0x000fe200078e0a0c */
[----:B------:R-:W-:-:S05]  /*0340*/  @!P2 LOP3.LUT R12, RZ, R7, RZ, 0x33, !PT ;  /* 0x00000007ff0ca212 */ /* 0x000fca00078e33ff */
[----:B------:R-:W-:Y:S01]  /*0350*/  IMAD R15, R7, R12, RZ ;  /* 0x0000000c070f7224 */ /* 0x000fe200078e02ff */
[----:B0-----:R-:W-:-:S03]  /*0360*/  IADD3 R13, PT, PT, RZ, -R9, RZ ;  /* 0x80000009ff0d7210 */ /* 0x001fc60007ffe0ff */
[----:B------:R-:W-:Y:S01]  /*0370*/  IMAD.IADD R11, R0, 0x1, -R15 ;  /* 0x00000001000b7824 */ /* 0x000fe200078e0a0f */
[----:B----4-:R-:W-:Y:S01]  /*0380*/  IADD3 R0, PT, PT, -R15, UR9, R0 ;  /* 0x000000090f007c10 */ /* 0x010fe2000fffe100 */
[----:B------:R-:W-:-:S03]  /*0390*/  IMAD R13, R13, R6, RZ ;  /* 0x000000060d0d7224 */ /* 0x000fc600078e02ff */
[----:B------:R-:W-:Y:S01]  /*03a0*/  IABS R10, R11 ;  /* 0x0000000b000a7213 */ /* 0x000fe20000000000 */
[----:B------:R-:W-:Y:S01]  /*03b0*/  IMAD.HI.U32 R8, R9, R13, R8 ;  /* 0x0000000d09087227 */ /* 0x000fe200078e0008 */
[----:B------:R-:W-:-:S03]  /*03c0*/  LOP3.LUT R11, R11, R4, RZ, 0x3c, !PT ;  /* 0x000000040b0b7212 */ /* 0x000fc600078e3cff */
[----:B------:R-:W-:Y:S01]  /*03d0*/  IMAD.MOV.U32 R9, RZ, RZ, R10 ;  /* 0x000000ffff097224 */ /* 0x000fe200078e000a */
[----:B------:R-:W-:Y:S02]  /*03e0*/  ISETP.GE.AND P1, PT, R11, RZ, PT ;  /* 0x000000ff0b00720c */ /* 0x000fe40003f26270 */
[----:B------:R-:W-:Y:S01]  /*03f0*/  IADD3 R11, PT, PT, R12, UR11, RZ ;  /* 0x0000000b0c0b7c10 */ /* 0x000fe2000fffe0ff */
[----:B------:R-:W-:-:S05]  /*0400*/  IMAD.HI.U32 R8, R8, R9, RZ ;  /* 0x0000000908087227 */ /* 0x000fca00078e00ff */
[----:B------:R-:W-:-:S05]  /*0410*/  IADD3 R10, PT, PT, -R8, RZ, RZ ;  /* 0x000000ff080a7210 */ /* 0x000fca0007ffe1ff */
[----:B------:R-:W-:-:S05]  /*0420*/  IMAD R9, R6, R10, R9 ;  /* 0x0000000a06097224 */ /* 0x000fca00078e0209 */
[----:B------:R-:W-:-:S13]  /*0430*/  ISETP.GT.U32.AND P2, PT, R6, R9, PT ;  /* 0x000000090600720c */ /* 0x000fda0003f44070 */
[----:B------:R-:W-:Y:S01]  /*0440*/  @!P2 IMAD.IADD R9, R9, 0x1, -R6 ;  /* 0x000000010909a824 */ /* 0x000fe200078e0a06 */
[----:B------:R-:W-:Y:S02]  /*0450*/  @!P2 IADD3 R8, PT, PT, R8, 0x1, RZ ;  /* 0x000000010808a810 */ /* 0x000fe40007ffe0ff */
[----:B------:R-:W-:Y:S02]  /*0460*/  ISETP.NE.AND P2, PT, R4, RZ, PT ;  /* 0x000000ff0400720c */ /* 0x000fe40003f45270 */
[----:B------:R-:W-:-:S13]  /*0470*/  ISETP.GE.U32.AND P0, PT, R9, R6, PT ;  /* 0x000000060900720c */ /* 0x000fda0003f06070 */
[----:B------:R-:W-:-:S05]  /*0480*/  @P0 VIADD R8, R8, 0x1 ;  /* 0x0000000108080836 */ /* 0x000fca0000000000 */
[----:B------:R-:W-:Y:S02]  /*0490*/  MOV R6, R8 ;  /* 0x0000000800067202 */ /* 0x000fe40000000f00 */
[----:B------:R-:W0:Y:S03]  /*04a0*/  LDC.64 R8, c[0x0][0x3a8] ;  /* 0x0000ea00ff087b82 */ /* 0x000e260000000a00 */
[----:B------:R-:W-:Y:S01]  /*04b0*/  @!P1 IMAD.MOV R6, RZ, RZ, -R6 ;  /* 0x000000ffff069224 */ /* 0x000fe200078e0a06 */
[----:B------:R-:W-:-:S04]  /*04c0*/  @!P2 LOP3.LUT R6, RZ, R4, RZ, 0x33, !PT ;  /* 0x00000004ff06a212 */ /* 0x000fc800078e33ff */
[----:B------:R-:W-:Y:S01]  /*04d0*/  IADD3 R10, PT, PT, R6, UR10, RZ ;  /* 0x0000000a060a7c10 */ /* 0x000fe2000fffe0ff */
[----:B------:R-:W-:-:S04]  /*04e0*/  IMAD R6, R7, UR8, -R6 ;  /* 0x0000000807067c24 */ /* 0x000fc8000f8e0a06 */
[----:B------:R-:W-:-:S04]  /*04f0*/  IMAD R11, R11, R5, R10 ;  /* 0x000000050b0b7224 */ /* 0x000fc800078e020a */
[----:B------:R-:W-:-:S04]  /*0500*/  IMAD R11, R11, R4, R0 ;  /* 0x000000040b0b7224 */ /* 0x000fc800078e0200 */
[----:B-1----:R-:W-:-:S04]  /*0510*/  IMAD R11, R6, UR6, R11 ;  /* 0x00000006060b7c24 */ /* 0x002fc8000f8e020b */
[----:B0-----:R-:W-:-:S05]  /*0520*/  IMAD.WIDE R8, R11, 0x8, R8 ;  /* 0x000000080b087825 */ /* 0x001fca00078e0208 */
[----:B---3--:R-:W-:Y:S01]  /*0530*/  STG.E.64 desc[UR4][R8.64], R2 ;  /* 0x0000000208007986 */ /* 0x008fe2000c101b04 */
[----:B------:R-:W-:Y:S05]  /*0540*/  EXIT ;  /* 0x000000000000794d */ /* 0x000fea0003800000 */
.L_x_10:
        /* <DEDUP_REMOVED lines=11> */
.L_x_14:


//--------------------- .text._Z12dvc_PackDistiPiiiPdS0_i --------------------------
	.section	.text._Z12dvc_PackDistiPiiiPdS0_i,"ax",@progbits
	.align	128
        .global         _Z12dvc_PackDistiPiiiPdS0_i
        .type           _Z12dvc_PackDistiPiiiPdS0_i,@function
        .size           _Z12dvc_PackDistiPiiiPdS0_i,(.L_x_15 - _Z12dvc_PackDistiPiiiPdS0_i)
        .other          _Z12dvc_PackDistiPiiiPdS0_i,@"STO_CUDA_ENTRY STV_DEFAULT"
_Z12dvc_PackDistiPiiiPdS0_i:
.text._Z12dvc_PackDistiPiiiPdS0_i:
        /* <DEDUP_REMOVED lines=11> */
[----:B------:R-:W2:Y:S08]  /*00b0*/  LDC R7, c[0x0][0x380] ;  /* 0x0000e000ff077b82 */ /* 0x000eb00000000800 */
[----:B------:R-:W3:Y:S01]  /*00c0*/  LDC.64 R4, c[0x0][0x3a0] ;  /* 0x0000e800ff047b82 */ /* 0x000ee20000000a00 */
[----:B0-----:R-:W-:-:S06]  /*00d0*/  IMAD.WIDE R2, R9, 0x4, R2 ;  /* 0x0000000409027825 */ /* 0x001fcc00078e0202 */
[----:B-1----:R-:W2:Y:S02]  /*00e0*/  LDG.E R2, desc[UR4][R2.64] ;  /* 0x0000000402027981 */ /* 0x002ea4000c1e1900 */
[----:B--2---:R-:W-:Y:S01]  /*00f0*/  IMAD R7, R7, UR6, R2 ;  /* 0x0000000607077c24 */ /* 0x004fe2000f8e0202 */
[----:B------:R-:W0:Y:S03]  /*0100*/  LDCU UR6, c[0x0][0x390] ;  /* 0x00007200ff0677ac */ /* 0x000e260008000800 */
[----:B---3--:R-:W-:Y:S02]  /*0110*/  IMAD.WIDE R4, R7, 0x8, R4 ;  /* 0x0000000807047825 */ /* 0x008fe400078e0204 */
[----:B------:R-:W1:Y:S04]  /*0120*/  LDC.64 R6, c[0x0][0x398] ;  /* 0x0000e600ff067b82 */ /* 0x000e680000000a00 */
[----:B------:R-:W2:Y:S01]  /*0130*/  LDG.E.64 R4, desc[UR4][R4.64] ;  /* 0x0000000404047981 */ /* 0x000ea2000c1e1b00 */
[----:B0-----:R-:W-:-:S05]  /*0140*/  IADD3 R9, PT, PT, R9, UR6, RZ ;  /* 0x0000000609097c10 */ /* 0x001fca000fffe0ff */
[----:B-1----:R-:W-:-:S05]  /*0150*/  IMAD.WIDE R6, R9, 0x8, R6 ;  /* 0x0000000809067825 */ /* 0x002fca00078e0206 */
[----:B--2---:R-:W-:Y:S01]  /*0160*/  STG.E.64 desc[UR4][R6.64], R4 ;  /* 0x0000000406007986 */ /* 0x004fe2000c101b04 */
[----:B------:R-:W-:Y:S05]  /*0170*/  EXIT ;  /* 0x000000000000794d */ /* 0x000fea0003800000 */
.L_x_11:
        /* <DEDUP_REMOVED lines=16> */
.L_x_15:


//--------------------- .nv.shared.reserved.0     --------------------------
	.section	.nv.shared.reserved.0,"aw",@nobits
	.weak		__nv_reservedSMEM_offset_0_alias
	.size		__nv_reservedSMEM_offset_0_alias, 0, 64
	.other		__nv_reservedSMEM_offset_0_alias,@"STO_CUDA_RESERVED_SHARED STV_DEFAULT"
__nv_reservedSMEM_offset_0_alias:
	.zero		0
	.zero		64


//--------------------- .nv.constant0._Z13dvc_SwapD3Q19PcPdS0_iii --------------------------
	.section	.nv.constant0._Z13dvc_SwapD3Q19PcPdS0_iii,"a",@progbits
	.sectionflags	@""
	.align	4
.nv.constant0._Z13dvc_SwapD3Q19PcPdS0_iii:
	.zero		932


//--------------------- .nv.constant0._Z13dvc_InitD3Q19PcPdS0_iii --------------------------
	.section	.nv.constant0._Z13dvc_InitD3Q19PcPdS0_iii,"a",@progbits
	.sectionflags	@""
	.align	4
.nv.constant0._Z13dvc_InitD3Q19PcPdS0_iii:
	.zero		932


//--------------------- .nv.constant0._Z14dvc_UnpackDistiiiiPiiiPdS0_iii --------------------------
	.section	.nv.constant0._Z14dvc_UnpackDistiiiiPiiiPdS0_iii,"a",@progbits
	.sectionflags	@""
	.align	4
.nv.constant0._Z14dvc_UnpackDistiiiiPiiiPdS0_iii:
	.zero		956


//--------------------- .nv.constant0._Z12dvc_PackDistiPiiiPdS0_i --------------------------
	.section	.nv.constant0._Z12dvc_PackDistiPiiiPdS0_i,"a",@progbits
	.sectionflags	@""
	.align	4
.nv.constant0._Z12dvc_PackDistiPiiiPdS0_i:
	.zero		940


//--------------------- SYMBOLS --------------------------

	.type		.nv.reservedSmem.offset0,@object
	.size		.nv.reservedSmem.offset0,0x4
